	.target	sm_90a

	.elftype	@"ET_EXEC"


//--------------------- .note.nv.tkinfo           --------------------------
	.section	.note.nv.tkinfo,"",@"SHT_NOTE"
	.sectionflags	@"SHF_NOTE_NV_TKINFO"
	.tkinfo
        /*0018*/ 	.word	0x00000002
        /*0030*/ 	.string	""
        /*0030*/ 	.string	"ptxas"
        /*0030*/ 	.string	"Cuda compilation tools, release 13.0, V13.0.88"
        /*0030*/ 	.string	"Build cuda_13.0.r13.0/compiler.36424714_0"
        /*0030*/ 	.string	"-arch sm_90a -m 64 "



//--------------------- .note.nv.cuinfo           --------------------------
	.section	.note.nv.cuinfo,"",@"SHT_NOTE"
	.sectionflags	@"SHF_NOTE_NV_CUINFO"
        /*0018*/ 	.short	0x0002
        /*001a*/ 	.short	0x005a
        /*001c*/ 	.short	0x0082
	.zero		2


//--------------------- .nv.info                  --------------------------
	.section	.nv.info,"",@"SHT_CUDA_INFO"
	.align	4


	//----- nvinfo : EIATTR_REGCOUNT
	.align		4
        /*0000*/ 	.byte	0x04, 0x2f
        /*0002*/ 	.short	(.L_12 - .L_11)
	.align		4
.L_11:
        /*0004*/ 	.word	index@(_ZN7cutlass13device_kernelINS_4gemm6kernel13GemmUniversalIN4cute5tupleIJiiiiEEENS1_10collective13CollectiveMmaINS1_37MainloopSm90TmaGmmaWarpSpecializedFP8ILi37ENS5_IJNS4_1CILi4EEENSA_ILi1EEESC_EEENS1_35KernelTmaWarpSpecializedCooperativeEEENS5_IJNSA_ILi128EEENSA_ILi64EEENSA_ILi32EEEEEENS_12float_e5m2_tENS5_IJlSC_lEEESK_SL_NS4_8TiledMMAINS4_8MMA_AtomIJNS4_4SM904GMMA30MMA_64x64x32_F32E5M2E5M2_SS_TNILNSP_7ScaleInE1ELSR_1EEEEEENS4_6LayoutINS5_IJNSA_ILi2EEESC_SC_EEENS5_IJSC_NSA_ILi0EEESX_EEEEENS5_IJNS4_10UnderscoreES10_S10_EEEEENS4_13SM90_TMA_LOADENS4_14ComposedLayoutINS4_7SwizzleILi1ELi4ELi3EEENS4_18smem_ptr_flag_bitsILi8EEENSU_INS5_IJNSA_ILi8EEESI_EEENS5_IJSI_SC_EEEEEEEvNS4_8identityENS4_23SM90_TMA_LOAD_MULTICASTES1D_vS1E_EENS_8epilogue10collective6detail29Sm90TmaWarpSpecializedAdapterINS1I_15DefaultEpilogueISK_SL_SL_NS1H_6thread17LinearCombinationISK_Li1EffLNS1M_9ScaleType4KindE0ELNS_15FloatRoundStyleE2ESK_EENS1_15EpilogueDefaultEEEEEvvEEEEvNT_6ParamsE)
        /*0008*/ 	.word	0x000000a8


	//----- nvinfo : EIATTR_FRAME_SIZE
	.align		4
.L_12:
        /*000c*/ 	.byte	0x04, 0x11
        /*000e*/ 	.short	(.L_14 - .L_13)
	.align		4
.L_13:
        /*0010*/ 	.word	index@(_ZN7cutlass13device_kernelINS_4gemm6kernel13GemmUniversalIN4cute5tupleIJiiiiEEENS1_10collective13CollectiveMmaINS1_37MainloopSm90TmaGmmaWarpSpecializedFP8ILi37ENS5_IJNS4_1CILi4EEENSA_ILi1EEESC_EEENS1_35KernelTmaWarpSpecializedCooperativeEEENS5_IJNSA_ILi128EEENSA_ILi64EEENSA_ILi32EEEEEENS_12float_e5m2_tENS5_IJlSC_lEEESK_SL_NS4_8TiledMMAINS4_8MMA_AtomIJNS4_4SM904GMMA30MMA_64x64x32_F32E5M2E5M2_SS_TNILNSP_7ScaleInE1ELSR_1EEEEEENS4_6LayoutINS5_IJNSA_ILi2EEESC_SC_EEENS5_IJSC_NSA_ILi0EEESX_EEEEENS5_IJNS4_10UnderscoreES10_S10_EEEEENS4_13SM90_TMA_LOADENS4_14ComposedLayoutINS4_7SwizzleILi1ELi4ELi3EEENS4_18smem_ptr_flag_bitsILi8EEENSU_INS5_IJNSA_ILi8EEESI_EEENS5_IJSI_SC_EEEEEEEvNS4_8identityENS4_23SM90_TMA_LOAD_MULTICASTES1D_vS1E_EENS_8epilogue10collective6detail29Sm90TmaWarpSpecializedAdapterINS1I_15DefaultEpilogueISK_SL_SL_NS1H_6thread17LinearCombinationISK_Li1EffLNS1M_9ScaleType4KindE0ELNS_15FloatRoundStyleE2ESK_EENS1_15EpilogueDefaultEEEEEvvEEEEvNT_6ParamsE)
        /*0014*/ 	.word	0x00000000


	//----- nvinfo : EIATTR_MIN_STACK_SIZE
	.align		4
.L_14:
        /*0018*/ 	.byte	0x04, 0x12
        /*001a*/ 	.short	(.L_16 - .L_15)
	.align		4
.L_15:
        /*001c*/ 	.word	index@(_ZN7cutlass13device_kernelINS_4gemm6kernel13GemmUniversalIN4cute5tupleIJiiiiEEENS1_10collective13CollectiveMmaINS1_37MainloopSm90TmaGmmaWarpSpecializedFP8ILi37ENS5_IJNS4_1CILi4EEENSA_ILi1EEESC_EEENS1_35KernelTmaWarpSpecializedCooperativeEEENS5_IJNSA_ILi128EEENSA_ILi64EEENSA_ILi32EEEEEENS_12float_e5m2_tENS5_IJlSC_lEEESK_SL_NS4_8TiledMMAINS4_8MMA_AtomIJNS4_4SM904GMMA30MMA_64x64x32_F32E5M2E5M2_SS_TNILNSP_7ScaleInE1ELSR_1EEEEEENS4_6LayoutINS5_IJNSA_ILi2EEESC_SC_EEENS5_IJSC_NSA_ILi0EEESX_EEEEENS5_IJNS4_10UnderscoreES10_S10_EEEEENS4_13SM90_TMA_LOADENS4_14ComposedLayoutINS4_7SwizzleILi1ELi4ELi3EEENS4_18smem_ptr_flag_bitsILi8EEENSU_INS5_IJNSA_ILi8EEESI_EEENS5_IJSI_SC_EEEEEEEvNS4_8identityENS4_23SM90_TMA_LOAD_MULTICASTES1D_vS1E_EENS_8epilogue10collective6detail29Sm90TmaWarpSpecializedAdapterINS1I_15DefaultEpilogueISK_SL_SL_NS1H_6thread17LinearCombinationISK_Li1EffLNS1M_9ScaleType4KindE0ELNS_15FloatRoundStyleE2ESK_EENS1_15EpilogueDefaultEEEEEvvEEEEvNT_6ParamsE)
        /*0020*/ 	.word	0x00000000
.L_16:


//--------------------- .nv.compat                --------------------------
	.section	.nv.compat,"",@"SHT_CUDA_COMPAT_INFO"
	.align	4
        /*0000*/ 	.byte	0x02, 0x09, 0x01, 0x00, 0x02, 0x02, 0x04, 0x00, 0x02, 0x05, 0x05, 0x00, 0x03, 0x07, 0x01, 0x01
        /*0010*/ 	.byte	0x02, 0x03, 0x01, 0x00, 0x02, 0x06, 0x01, 0x00, 0x04, 0x0b, 0x08, 0x00, 0x00, 0x00, 0x00, 0x00
        /*0020*/ 	.byte	0x00, 0x00, 0x00, 0x00


//--------------------- .nv.info._ZN7cutlass13device_kernelINS_4gemm6kernel13GemmUniversalIN4cute5tupleIJiiiiEEENS1_10collective13CollectiveMmaINS1_37MainloopSm90TmaGmmaWarpSpecializedFP8ILi37ENS5_IJNS4_1CILi4EEENSA_ILi1EEESC_EEENS1_35KernelTmaWarpSpecializedCooperativeEEENS5_IJNSA_ILi128EEENSA_ILi64EEENSA_ILi32EEEEEENS_12float_e5m2_tENS5_IJlSC_lEEESK_SL_NS4_8TiledMMAINS4_8MMA_AtomIJNS4_4SM904GMMA30MMA_64x64x32_F32E5M2E5M2_SS_TNILNSP_7ScaleInE1ELSR_1EEEEEENS4_6LayoutINS5_IJNSA_ILi2EEESC_SC_EEENS5_IJSC_NSA_ILi0EEESX_EEEEENS5_IJNS4_10UnderscoreES10_S10_EEEEENS4_13SM90_TMA_LOADENS4_14ComposedLayoutINS4_7SwizzleILi1ELi4ELi3EEENS4_18smem_ptr_flag_bitsILi8EEENSU_INS5_IJNSA_ILi8EEESI_EEENS5_IJSI_SC_EEEEEEEvNS4_8identityENS4_23SM90_TMA_LOAD_MULTICASTES1D_vS1E_EENS_8epilogue10collective6detail29Sm90TmaWarpSpecializedAdapterINS1I_15DefaultEpilogueISK_SL_SL_NS1H_6thread17LinearCombinationISK_Li1EffLNS1M_9ScaleType4KindE0ELNS_15FloatRoundStyleE2ESK_EENS1_15EpilogueDefaultEEEEEvvEEEEvNT_6ParamsE --------------------------
	.section	.nv.info._ZN7cutlass13device_kernelINS_4gemm6kernel13GemmUniversalIN4cute5tupleIJiiiiEEENS1_10collective13CollectiveMmaINS1_37MainloopSm90TmaGmmaWarpSpecializedFP8ILi37ENS5_IJNS4_1CILi4EEENSA_ILi1EEESC_EEENS1_35KernelTmaWarpSpecializedCooperativeEEENS5_IJNSA_ILi128EEENSA_ILi64EEENSA_ILi32EEEEEENS_12float_e5m2_tENS5_IJlSC_lEEESK_SL_NS4_8TiledMMAINS4_8MMA_AtomIJNS4_4SM904GMMA30MMA_64x64x32_F32E5M2E5M2_SS_TNILNSP_7ScaleInE1ELSR_1EEEEEENS4_6LayoutINS5_IJNSA_ILi2EEESC_SC_EEENS5_IJSC_NSA_ILi0EEESX_EEEEENS5_IJNS4_10UnderscoreES10_S10_EEEEENS4_13SM90_TMA_LOADENS4_14ComposedLayoutINS4_7SwizzleILi1ELi4ELi3EEENS4_18smem_ptr_flag_bitsILi8EEENSU_INS5_IJNSA_ILi8EEESI_EEENS5_IJSI_SC_EEEEEEEvNS4_8identityENS4_23SM90_TMA_LOAD_MULTICASTES1D_vS1E_EENS_8epilogue10collective6detail29Sm90TmaWarpSpecializedAdapterINS1I_15DefaultEpilogueISK_SL_SL_NS1H_6thread17LinearCombinationISK_Li1EffLNS1M_9ScaleType4KindE0ELNS_15FloatRoundStyleE2ESK_EENS1_15EpilogueDefaultEEEEEvvEEEEvNT_6ParamsE,"",@"SHT_CUDA_INFO"
	.sectionflags	@""
	.align	4


	//----- nvinfo : EIATTR_CUDA_API_VERSION
	.align		4
        /*0000*/ 	.byte	0x04, 0x37
        /*0002*/ 	.short	(.L_18 - .L_17)
.L_17:
        /*0004*/ 	.word	0x00000082


	//----- nvinfo : EIATTR_KPARAM_INFO
	.align		4
.L_18:
        /*0008*/ 	.byte	0x04, 0x17
        /*000a*/ 	.short	(.L_20 - .L_19)
.L_19:
        /*000c*/ 	.word	0x00000000
        /*0010*/ 	.short	0x0000
        /*0012*/ 	.short	0x0070
        /*0014*/ 	.byte	0x00, 0xf0, 0x01, 0x10


	//----- nvinfo : EIATTR_SPARSE_MMA_MASK
	.align		4
.L_20:
        /*0018*/ 	.byte	0x03, 0x50
        /*001a*/ 	.short	0x0000


	//----- nvinfo : EIATTR_MAXREG_COUNT
	.align		4
        /*001c*/ 	.byte	0x03, 0x1b
        /*001e*/ 	.short	0x00a8


	//----- nvinfo : EIATTR_NUM_BARRIERS
	.align		4
        /*0020*/ 	.byte	0x02, 0x4c
        /*0022*/ 	.byte	0x01
	.zero		1


	//----- nvinfo : EIATTR_MERCURY_ISA_VERSION
	.align		4
        /*0024*/ 	.byte	0x03, 0x5f
        /*0026*/ 	.short	0x0101


	//----- nvinfo : EIATTR_INT_WARP_WIDE_INSTR_OFFSETS
	.align		4
        /*0028*/ 	.byte	0x04, 0x31
        /*002a*/ 	.short	(.L_22 - .L_21)


	//   ....[0]....
.L_21:
        /*002c*/ 	.word	0x000008c0


	//   ....[1]....
        /*0030*/ 	.word	0x00000970


	//   ....[2]....
        /*0034*/ 	.word	0x00000ab0


	//----- nvinfo : EIATTR_COOP_GROUP_MASK_REGIDS
	.align		4
.L_22:
        /*0038*/ 	.byte	0x04, 0x29
        /*003a*/ 	.short	(.L_24 - .L_23)


	//   ....[0]....
.L_23:
        /*003c*/ 	.word	0xffffffff


	//   ....[1]....
        /*0040*/ 	.word	0xffffffff


	//   ....[2]....
        /*0044*/ 	.word	0xffffffff


	//   ....[3]....
        /*0048*/ 	.word	0xffffffff


	//   ....[4]....
        /*004c*/ 	.word	0xffffffff


	//   ....[5]....
        /*0050*/ 	.word	0xffffffff


	//----- nvinfo : EIATTR_COOP_GROUP_INSTR_OFFSETS
	.align		4
.L_24:
        /*0054*/ 	.byte	0x04, 0x28
        /*0056*/ 	.short	(.L_26 - .L_25)


	//   ....[0]....
.L_25:
        /*0058*/ 	.word	0x00000060


	//   ....[1]....
        /*005c*/ 	.word	0x00000070


	//   ....[2]....
        /*0060*/ 	.word	0x00000130


	//   ....[3]....
        /*0064*/ 	.word	0x00000720


	//   ....[4]....
        /*0068*/ 	.word	0x00000c60


	//   ....[5]....
        /*006c*/ 	.word	0x000016d0


	//----- nvinfo : EIATTR_REG_RECONFIG
	.align		4
.L_26:
        /*0070*/ 	.byte	0x01, 0x54
	.zero		2


	//----- nvinfo : EIATTR_MBARRIER_INSTR_OFFSETS
	.align		4
        /*0074*/ 	.byte	0x04, 0x39
        /*0076*/ 	.short	(.L_28 - .L_27)


	//   ....[0]....
.L_27:
        /*0078*/ 	.word	0x00000250
        /*007c*/ 	.word	0x000000ff
        /*0080*/ 	.word	0x00000000
        /*0084*/ 	.short	0x0100
        /*0086*/ 	.byte	0x08
	.zero		1


	//   ....[1]....
        /*0088*/ 	.word	0x00000260
        /*008c*/ 	.word	0x000000ff
        /*0090*/ 	.word	0x00000128
        /*0094*/ 	.short	0x0100
        /*0096*/ 	.byte	0x08
	.zero		1


	//   ....[2]....
        /*0098*/ 	.word	0x00000270
        /*009c*/ 	.word	0x000000ff
        /*00a0*/ 	.word	0x00000008
        /*00a4*/ 	.short	0x0100
        /*00a6*/ 	.byte	0x08
	.zero		1


	//   ....[3]....
        /*00a8*/ 	.word	0x00000280
        /*00ac*/ 	.word	0x000000ff
        /*00b0*/ 	.word	0x00000130
        /*00b4*/ 	.short	0x0100
        /*00b6*/ 	.byte	0x08
	.zero		1


	//   ....[4]....
        /*00b8*/ 	.word	0x00000290
        /*00bc*/ 	.word	0x000000ff
        /*00c0*/ 	.word	0x00000010
        /*00c4*/ 	.short	0x0100
        /*00c6*/ 	.byte	0x08
	.zero		1


	//   ....[5]....
        /*00c8*/ 	.word	0x000002a0
        /*00cc*/ 	.word	0x000000ff
        /*00d0*/ 	.word	0x00000138
        /*00d4*/ 	.short	0x0100
        /*00d6*/ 	.byte	0x08
	.zero		1


	//   ....[6]....
        /*00d8*/ 	.word	0x000002b0
        /*00dc*/ 	.word	0x000000ff
        /*00e0*/ 	.word	0x00000018
        /*00e4*/ 	.short	0x0100
        /*00e6*/ 	.byte	0x08
	.zero		1


	//   ....[7]....
        /*00e8*/ 	.word	0x000002c0
        /*00ec*/ 	.word	0x000000ff
        /*00f0*/ 	.word	0x00000140
        /*00f4*/ 	.short	0x0100
        /*00f6*/ 	.byte	0x08
	.zero		1


	//   ....[8]....
        /*00f8*/ 	.word	0x000002d0
        /*00fc*/ 	.word	0x000000ff
        /*0100*/ 	.word	0x00000020
        /*0104*/ 	.short	0x0100
        /*0106*/ 	.byte	0x08
	.zero		1


	//   ....[9]....
        /*0108*/ 	.word	0x000002e0
        /*010c*/ 	.word	0x000000ff
        /*0110*/ 	.word	0x00000148
        /*0114*/ 	.short	0x0100
        /*0116*/ 	.byte	0x08
	.zero		1


	//   ....[10]....
        /*0118*/ 	.word	0x000002f0
        /*011c*/ 	.word	0x000000ff
        /*0120*/ 	.word	0x00000028
        /*0124*/ 	.short	0x0100
        /*0126*/ 	.byte	0x08
	.zero		1


	//   ....[11]....
        /*0128*/ 	.word	0x00000300
        /*012c*/ 	.word	0x000000ff
        /*0130*/ 	.word	0x00000150
        /*0134*/ 	.short	0x0100
        /*0136*/ 	.byte	0x08
	.zero		1


	//   ....[12]....
        /*0138*/ 	.word	0x00000310
        /*013c*/ 	.word	0x000000ff
        /*0140*/ 	.word	0x00000030
        /*0144*/ 	.short	0x0100
        /*0146*/ 	.byte	0x08
	.zero		1


	//   ....[13]....
        /*0148*/ 	.word	0x00000320
        /*014c*/ 	.word	0x000000ff
        /*0150*/ 	.word	0x00000158
        /*0154*/ 	.short	0x0100
        /*0156*/ 	.byte	0x08
	.zero		1


	//   ....[14]....
        /*0158*/ 	.word	0x00000330
        /*015c*/ 	.word	0x000000ff
        /*0160*/ 	.word	0x00000038
        /*0164*/ 	.short	0x0100
        /*0166*/ 	.byte	0x08
	.zero		1


	//   ....[15]....
        /*0168*/ 	.word	0x00000340
        /*016c*/ 	.word	0x000000ff
        /*0170*/ 	.word	0x00000160
        /*0174*/ 	.short	0x0100
        /*0176*/ 	.byte	0x08
	.zero		1


	//   ....[16]....
        /*0178*/ 	.word	0x00000350
        /*017c*/ 	.word	0x000000ff
        /*0180*/ 	.word	0x00000040
        /*0184*/ 	.short	0x0100
        /*0186*/ 	.byte	0x08
	.zero		1


	//   ....[17]....
        /*0188*/ 	.word	0x00000360
        /*018c*/ 	.word	0x000000ff
        /*0190*/ 	.word	0x00000168
        /*0194*/ 	.short	0x0100
        /*0196*/ 	.byte	0x08
	.zero		1


	//   ....[18]....
        /*0198*/ 	.word	0x00000370
        /*019c*/ 	.word	0x000000ff
        /*01a0*/ 	.word	0x00000048
        /*01a4*/ 	.short	0x0100
        /*01a6*/ 	.byte	0x08
	.zero		1


	//   ....[19]....
        /*01a8*/ 	.word	0x00000380
        /*01ac*/ 	.word	0x000000ff
        /*01b0*/ 	.word	0x00000170
        /*01b4*/ 	.short	0x0100
        /*01b6*/ 	.byte	0x08
	.zero		1


	//   ....[20]....
        /*01b8*/ 	.word	0x00000390
        /*01bc*/ 	.word	0x000000ff
        /*01c0*/ 	.word	0x00000050
        /*01c4*/ 	.short	0x0100
        /*01c6*/ 	.byte	0x08
	.zero		1


	//   ....[21]....
        /*01c8*/ 	.word	0x000003a0
        /*01cc*/ 	.word	0x000000ff
        /*01d0*/ 	.word	0x00000178
        /*01d4*/ 	.short	0x0100
        /*01d6*/ 	.byte	0x08
	.zero		1


	//   ....[22]....
        /*01d8*/ 	.word	0x000003b0
        /*01dc*/ 	.word	0x000000ff
        /*01e0*/ 	.word	0x00000058
        /*01e4*/ 	.short	0x0100
        /*01e6*/ 	.byte	0x08
	.zero		1


	//   ....[23]....
        /*01e8*/ 	.word	0x000003c0
        /*01ec*/ 	.word	0x000000ff
        /*01f0*/ 	.word	0x00000180
        /*01f4*/ 	.short	0x0100
        /*01f6*/ 	.byte	0x08
	.zero		1


	//   ....[24]....
        /*01f8*/ 	.word	0x000003d0
        /*01fc*/ 	.word	0x000000ff
        /*0200*/ 	.word	0x00000060
        /*0204*/ 	.short	0x0100
        /*0206*/ 	.byte	0x08
	.zero		1


	//   ....[25]....
        /*0208*/ 	.word	0x000003e0
        /*020c*/ 	.word	0x000000ff
        /*0210*/ 	.word	0x00000188
        /*0214*/ 	.short	0x0100
        /*0216*/ 	.byte	0x08
	.zero		1


	//   ....[26]....
        /*0218*/ 	.word	0x000003f0
        /*021c*/ 	.word	0x000000ff
        /*0220*/ 	.word	0x00000068
        /*0224*/ 	.short	0x0100
        /*0226*/ 	.byte	0x08
	.zero		1


	//   ....[27]....
        /*0228*/ 	.word	0x00000400
        /*022c*/ 	.word	0x000000ff
        /*0230*/ 	.word	0x00000190
        /*0234*/ 	.short	0x0100
        /*0236*/ 	.byte	0x08
	.zero		1


	//   ....[28]....
        /*0238*/ 	.word	0x00000410
        /*023c*/ 	.word	0x000000ff
        /*0240*/ 	.word	0x00000070
        /*0244*/ 	.short	0x0100
        /*0246*/ 	.byte	0x08
	.zero		1


	//   ....[29]....
        /*0248*/ 	.word	0x00000420
        /*024c*/ 	.word	0x000000ff
        /*0250*/ 	.word	0x00000198
        /*0254*/ 	.short	0x0100
        /*0256*/ 	.byte	0x08
	.zero		1


	//   ....[30]....
        /*0258*/ 	.word	0x00000430
        /*025c*/ 	.word	0x000000ff
        /*0260*/ 	.word	0x00000078
        /*0264*/ 	.short	0x0100
        /*0266*/ 	.byte	0x08
	.zero		1


	//   ....[31]....
        /*0268*/ 	.word	0x00000440
        /*026c*/ 	.word	0x000000ff
        /*0270*/ 	.word	0x000001a0
        /*0274*/ 	.short	0x0100
        /*0276*/ 	.byte	0x08
	.zero		1


	//   ....[32]....
        /*0278*/ 	.word	0x00000450
        /*027c*/ 	.word	0x000000ff
        /*0280*/ 	.word	0x00000080
        /*0284*/ 	.short	0x0100
        /*0286*/ 	.byte	0x08
	.zero		1


	//   ....[33]....
        /*0288*/ 	.word	0x00000460
        /*028c*/ 	.word	0x000000ff
        /*0290*/ 	.word	0x000001a8
        /*0294*/ 	.short	0x0100
        /*0296*/ 	.byte	0x08
	.zero		1


	//   ....[34]....
        /*0298*/ 	.word	0x00000470
        /*029c*/ 	.word	0x000000ff
        /*02a0*/ 	.word	0x00000088
        /*02a4*/ 	.short	0x0100
        /*02a6*/ 	.byte	0x08
	.zero		1


	//   ....[35]....
        /*02a8*/ 	.word	0x00000480
        /*02ac*/ 	.word	0x000000ff
        /*02b0*/ 	.word	0x000001b0
        /*02b4*/ 	.short	0x0100
        /*02b6*/ 	.byte	0x08
	.zero		1


	//   ....[36]....
        /*02b8*/ 	.word	0x00000490
        /*02bc*/ 	.word	0x000000ff
        /*02c0*/ 	.word	0x00000090
        /*02c4*/ 	.short	0x0100
        /*02c6*/ 	.byte	0x08
	.zero		1


	//   ....[37]....
        /*02c8*/ 	.word	0x000004a0
        /*02cc*/ 	.word	0x000000ff
        /*02d0*/ 	.word	0x000001b8
        /*02d4*/ 	.short	0x0100
        /*02d6*/ 	.byte	0x08
	.zero		1


	//   ....[38]....
        /*02d8*/ 	.word	0x000004b0
        /*02dc*/ 	.word	0x000000ff
        /*02e0*/ 	.word	0x00000098
        /*02e4*/ 	.short	0x0100
        /*02e6*/ 	.byte	0x08
	.zero		1


	//   ....[39]....
        /*02e8*/ 	.word	0x000004c0
        /*02ec*/ 	.word	0x000000ff
        /*02f0*/ 	.word	0x000001c0
        /*02f4*/ 	.short	0x0100
        /*02f6*/ 	.byte	0x08
	.zero		1


	//   ....[40]....
        /*02f8*/ 	.word	0x000004d0
        /*02fc*/ 	.word	0x000000ff
        /*0300*/ 	.word	0x000000a0
        /*0304*/ 	.short	0x0100
        /*0306*/ 	.byte	0x08
	.zero		1


	//   ....[41]....
        /*0308*/ 	.word	0x000004e0
        /*030c*/ 	.word	0x000000ff
        /*0310*/ 	.word	0x000001c8
        /*0314*/ 	.short	0x0100
        /*0316*/ 	.byte	0x08
	.zero		1


	//   ....[42]....
        /*0318*/ 	.word	0x000004f0
        /*031c*/ 	.word	0x000000ff
        /*0320*/ 	.word	0x000000a8
        /*0324*/ 	.short	0x0100
        /*0326*/ 	.byte	0x08
	.zero		1


	//   ....[43]....
        /*0328*/ 	.word	0x00000500
        /*032c*/ 	.word	0x000000ff
        /*0330*/ 	.word	0x000001d0
        /*0334*/ 	.short	0x0100
        /*0336*/ 	.byte	0x08
	.zero		1


	//   ....[44]....
        /*0338*/ 	.word	0x00000510
        /*033c*/ 	.word	0x000000ff
        /*0340*/ 	.word	0x000000b0
        /*0344*/ 	.short	0x0100
        /*0346*/ 	.byte	0x08
	.zero		1


	//   ....[45]....
        /*0348*/ 	.word	0x00000520
        /*034c*/ 	.word	0x000000ff
        /*0350*/ 	.word	0x000001d8
        /*0354*/ 	.short	0x0100
        /*0356*/ 	.byte	0x08
	.zero		1


	//   ....[46]....
        /*0358*/ 	.word	0x00000530
        /*035c*/ 	.word	0x000000ff
        /*0360*/ 	.word	0x000000b8
        /*0364*/ 	.short	0x0100
        /*0366*/ 	.byte	0x08
	.zero		1


	//   ....[47]....
        /*0368*/ 	.word	0x00000540
        /*036c*/ 	.word	0x000000ff
        /*0370*/ 	.word	0x000001e0
        /*0374*/ 	.short	0x0100
        /*0376*/ 	.byte	0x08
	.zero		1


	//   ....[48]....
        /*0378*/ 	.word	0x00000550
        /*037c*/ 	.word	0x000000ff
        /*0380*/ 	.word	0x000000c0
        /*0384*/ 	.short	0x0100
        /*0386*/ 	.byte	0x08
	.zero		1


	//   ....[49]....
        /*0388*/ 	.word	0x00000560
        /*038c*/ 	.word	0x000000ff
        /*0390*/ 	.word	0x000001e8
        /*0394*/ 	.short	0x0100
        /*0396*/ 	.byte	0x08
	.zero		1


	//   ....[50]....
        /*0398*/ 	.word	0x00000570
        /*039c*/ 	.word	0x000000ff
        /*03a0*/ 	.word	0x000000c8
        /*03a4*/ 	.short	0x0100
        /*03a6*/ 	.byte	0x08
	.zero		1


	//   ....[51]....
        /*03a8*/ 	.word	0x00000580
        /*03ac*/ 	.word	0x000000ff
        /*03b0*/ 	.word	0x000001f0
        /*03b4*/ 	.short	0x0100
        /*03b6*/ 	.byte	0x08
	.zero		1


	//   ....[52]....
        /*03b8*/ 	.word	0x00000590
        /*03bc*/ 	.word	0x000000ff
        /*03c0*/ 	.word	0x000000d0
        /*03c4*/ 	.short	0x0100
        /*03c6*/ 	.byte	0x08
	.zero		1


	//   ....[53]....
        /*03c8*/ 	.word	0x000005a0
        /*03cc*/ 	.word	0x000000ff
        /*03d0*/ 	.word	0x000001f8
        /*03d4*/ 	.short	0x0100
        /*03d6*/ 	.byte	0x08
	.zero		1


	//   ....[54]....
        /*03d8*/ 	.word	0x000005b0
        /*03dc*/ 	.word	0x000000ff
        /*03e0*/ 	.word	0x000000d8
        /*03e4*/ 	.short	0x0100
        /*03e6*/ 	.byte	0x08
	.zero		1


	//   ....[55]....
        /*03e8*/ 	.word	0x000005c0
        /*03ec*/ 	.word	0x000000ff
        /*03f0*/ 	.word	0x00000200
        /*03f4*/ 	.short	0x0100
        /*03f6*/ 	.byte	0x08
	.zero		1


	//   ....[56]....
        /*03f8*/ 	.word	0x000005d0
        /*03fc*/ 	.word	0x000000ff
        /*0400*/ 	.word	0x000000e0
        /*0404*/ 	.short	0x0100
        /*0406*/ 	.byte	0x08
	.zero		1


	//   ....[57]....
        /*0408*/ 	.word	0x000005e0
        /*040c*/ 	.word	0x000000ff
        /*0410*/ 	.word	0x00000208
        /*0414*/ 	.short	0x0100
        /*0416*/ 	.byte	0x08
	.zero		1


	//   ....[58]....
        /*0418*/ 	.word	0x000005f0
        /*041c*/ 	.word	0x000000ff
        /*0420*/ 	.word	0x000000e8
        /*0424*/ 	.short	0x0100
        /*0426*/ 	.byte	0x08
	.zero		1


	//   ....[59]....
        /*0428*/ 	.word	0x00000600
        /*042c*/ 	.word	0x000000ff
        /*0430*/ 	.word	0x00000210
        /*0434*/ 	.short	0x0100
        /*0436*/ 	.byte	0x08
	.zero		1


	//   ....[60]....
        /*0438*/ 	.word	0x00000610
        /*043c*/ 	.word	0x000000ff
        /*0440*/ 	.word	0x000000f0
        /*0444*/ 	.short	0x0100
        /*0446*/ 	.byte	0x08
	.zero		1


	//   ....[61]....
        /*0448*/ 	.word	0x00000620
        /*044c*/ 	.word	0x000000ff
        /*0450*/ 	.word	0x00000218
        /*0454*/ 	.short	0x0100
        /*0456*/ 	.byte	0x08
	.zero		1


	//   ....[62]....
        /*0458*/ 	.word	0x00000630
        /*045c*/ 	.word	0x000000ff
        /*0460*/ 	.word	0x000000f8
        /*0464*/ 	.short	0x0100
        /*0466*/ 	.byte	0x08
	.zero		1


	//   ....[63]....
        /*0468*/ 	.word	0x00000640
        /*046c*/ 	.word	0x000000ff
        /*0470*/ 	.word	0x00000220
        /*0474*/ 	.short	0x0100
        /*0476*/ 	.byte	0x08
	.zero		1


	//   ....[64]....
        /*0478*/ 	.word	0x00000650
        /*047c*/ 	.word	0x000000ff
        /*0480*/ 	.word	0x00000100
        /*0484*/ 	.short	0x0100
        /*0486*/ 	.byte	0x08
	.zero		1


	//   ....[65]....
        /*0488*/ 	.word	0x00000660
        /*048c*/ 	.word	0x000000ff
        /*0490*/ 	.word	0x00000228
        /*0494*/ 	.short	0x0100
        /*0496*/ 	.byte	0x08
	.zero		1


	//   ....[66]....
        /*0498*/ 	.word	0x00000670
        /*049c*/ 	.word	0x000000ff
        /*04a0*/ 	.word	0x00000108
        /*04a4*/ 	.short	0x0100
        /*04a6*/ 	.byte	0x08
	.zero		1


	//   ....[67]....
        /*04a8*/ 	.word	0x00000680
        /*04ac*/ 	.word	0x000000ff
        /*04b0*/ 	.word	0x00000230
        /*04b4*/ 	.short	0x0100
        /*04b6*/ 	.byte	0x08
	.zero		1


	//   ....[68]....
        /*04b8*/ 	.word	0x00000690
        /*04bc*/ 	.word	0x000000ff
        /*04c0*/ 	.word	0x00000110
        /*04c4*/ 	.short	0x0100
        /*04c6*/ 	.byte	0x08
	.zero		1


	//   ....[69]....
        /*04c8*/ 	.word	0x000006a0
        /*04cc*/ 	.word	0x000000ff
        /*04d0*/ 	.word	0x00000238
        /*04d4*/ 	.short	0x0100
        /*04d6*/ 	.byte	0x08
	.zero		1


	//   ....[70]....
        /*04d8*/ 	.word	0x000006b0
        /*04dc*/ 	.word	0x000000ff
        /*04e0*/ 	.word	0x00000118
        /*04e4*/ 	.short	0x0100
        /*04e6*/ 	.byte	0x08
	.zero		1


	//   ....[71]....
        /*04e8*/ 	.word	0x000006c0
        /*04ec*/ 	.word	0x000000ff
        /*04f0*/ 	.word	0x00000240
        /*04f4*/ 	.short	0x0100
        /*04f6*/ 	.byte	0x08
	.zero		1


	//   ....[72]....
        /*04f8*/ 	.word	0x000006d0
        /*04fc*/ 	.word	0x000000ff
        /*0500*/ 	.word	0x00000120
        /*0504*/ 	.short	0x0100
        /*0506*/ 	.byte	0x08
	.zero		1


	//   ....[73]....
        /*0508*/ 	.word	0x000006e0
        /*050c*/ 	.word	0x000000ff
        /*0510*/ 	.word	0x00000248
        /*0514*/ 	.short	0x0100
        /*0516*/ 	.byte	0x08
	.zero		1


	//   ....[74]....
        /*0518*/ 	.word	0x00000b60
        /*051c*/ 	.word	0x000000ff
        /*0520*/ 	.word	0x00000260
        /*0524*/ 	.short	0x0100
        /*0526*/ 	.byte	0x06
	.zero		1


	//   ....[75]....
        /*0528*/ 	.word	0x00000bf0
        /*052c*/ 	.word	0x000000ff
        /*0530*/ 	.word	0x00000268
        /*0534*/ 	.short	0x0100
        /*0536*/ 	.byte	0x06
	.zero		1


	//   ....[76]....
        /*0538*/ 	.word	0x00001a10
        /*053c*/ 	.word	0x000000ff
        /*0540*/ 	.word	0x00000000
        /*0544*/ 	.short	0x010a
        /*0546*/ 	.byte	0x06
	.zero		1


	//   ....[77]....
        /*0548*/ 	.word	0x00001a50
        /*054c*/ 	.word	0x000000ff
        /*0550*/ 	.word	0x00000000
        /*0554*/ 	.short	0x010a
        /*0556*/ 	.byte	0x06
	.zero		1


	//   ....[78]....
        /*0558*/ 	.word	0x00002040
        /*055c*/ 	.word	0x000000ff
        /*0560*/ 	.word	0x00000000
        /*0564*/ 	.short	0x010a
        /*0566*/ 	.byte	0x0c
	.zero		1


	//   ....[79]....
        /*0568*/ 	.word	0x00002080
        /*056c*/ 	.word	0x000000ff
        /*0570*/ 	.word	0x00000000
        /*0574*/ 	.short	0x010a
        /*0576*/ 	.byte	0x0c
	.zero		1


	//   ....[80]....
        /*0578*/ 	.word	0x00002460
        /*057c*/ 	.word	0x0000000a
        /*0580*/ 	.word	0x00000000
        /*0584*/ 	.short	0x0101
        /*0586*/ 	.byte	0x3f
	.zero		1


	//   ....[81]....
        /*0588*/ 	.word	0x00002920
        /*058c*/ 	.word	0x00000008
        /*0590*/ 	.word	0x00000000
        /*0594*/ 	.short	0x0101
        /*0596*/ 	.byte	0x3f
	.zero		1


	//   ....[82]....
        /*0598*/ 	.word	0x00006200
        /*059c*/ 	.word	0x00000015
        /*05a0*/ 	.word	0x00000128
        /*05a4*/ 	.short	0x010a
        /*05a6*/ 	.byte	0x3f
	.zero		1


	//   ....[83]....
        /*05a8*/ 	.word	0x000065e0
        /*05ac*/ 	.word	0x00000008
        /*05b0*/ 	.word	0x00000268
        /*05b4*/ 	.short	0x0101
        /*05b6*/ 	.byte	0x3f
	.zero		1


	//   ....[84]....
        /*05b8*/ 	.word	0x00006cd0
        /*05bc*/ 	.word	0x00000007
        /*05c0*/ 	.word	0x00000000
        /*05c4*/ 	.short	0x010a
        /*05c6*/ 	.byte	0x3f
	.zero		1


	//   ....[85]....
        /*05c8*/ 	.word	0x00006d50
        /*05cc*/ 	.word	0x00000008
        /*05d0*/ 	.word	0x00000000
        /*05d4*/ 	.short	0x010a
        /*05d6*/ 	.byte	0x3f
	.zero		1


	//   ....[86]....
        /*05d8*/ 	.word	0x00006de0
        /*05dc*/ 	.word	0x00000009
        /*05e0*/ 	.word	0x00000000
        /*05e4*/ 	.short	0x010a
        /*05e6*/ 	.byte	0x3f
	.zero		1


	//   ....[87]....
        /*05e8*/ 	.word	0x00006e70
        /*05ec*/ 	.word	0x00000008
        /*05f0*/ 	.word	0x00000000
        /*05f4*/ 	.short	0x010a
        /*05f6*/ 	.byte	0x3f
	.zero		1


	//   ....[88]....
        /*05f8*/ 	.word	0x00006f00
        /*05fc*/ 	.word	0x00000009
        /*0600*/ 	.word	0x00000000
        /*0604*/ 	.short	0x010a
        /*0606*/ 	.byte	0x3f
	.zero		1


	//   ....[89]....
        /*0608*/ 	.word	0x00006f90
        /*060c*/ 	.word	0x00000008
        /*0610*/ 	.word	0x00000000
        /*0614*/ 	.short	0x010a
        /*0616*/ 	.byte	0x3f
	.zero		1


	//   ....[90]....
        /*0618*/ 	.word	0x00007020
        /*061c*/ 	.word	0x00000009
        /*0620*/ 	.word	0x00000000
        /*0624*/ 	.short	0x010a
        /*0626*/ 	.byte	0x3f
	.zero		1


	//   ....[91]....
        /*0628*/ 	.word	0x000070b0
        /*062c*/ 	.word	0x00000008
        /*0630*/ 	.word	0x00000000
        /*0634*/ 	.short	0x010a
        /*0636*/ 	.byte	0x3f
	.zero		1


	//   ....[92]....
        /*0638*/ 	.word	0x00007140
        /*063c*/ 	.word	0x00000009
        /*0640*/ 	.word	0x00000000
        /*0644*/ 	.short	0x010a
        /*0646*/ 	.byte	0x3f
	.zero		1


	//   ....[93]....
        /*0648*/ 	.word	0x000071d0
        /*064c*/ 	.word	0x00000008
        /*0650*/ 	.word	0x00000000
        /*0654*/ 	.short	0x010a
        /*0656*/ 	.byte	0x3f
	.zero		1


	//   ....[94]....
        /*0658*/ 	.word	0x00007260
        /*065c*/ 	.word	0x00000009
        /*0660*/ 	.word	0x00000000
        /*0664*/ 	.short	0x010a
        /*0666*/ 	.byte	0x3f
	.zero		1


	//   ....[95]....
        /*0668*/ 	.word	0x000072f0
        /*066c*/ 	.word	0x00000008
        /*0670*/ 	.word	0x00000000
        /*0674*/ 	.short	0x010a
        /*0676*/ 	.byte	0x3f
	.zero		1


	//   ....[96]....
        /*0678*/ 	.word	0x00007380
        /*067c*/ 	.word	0x00000009
        /*0680*/ 	.word	0x00000000
        /*0684*/ 	.short	0x010a
        /*0686*/ 	.byte	0x3f
	.zero		1


	//   ....[97]....
        /*0688*/ 	.word	0x00007410
        /*068c*/ 	.word	0x00000008
        /*0690*/ 	.word	0x00000000
        /*0694*/ 	.short	0x010a
        /*0696*/ 	.byte	0x3f
	.zero		1


	//   ....[98]....
        /*0698*/ 	.word	0x000074a0
        /*069c*/ 	.word	0x00000009
        /*06a0*/ 	.word	0x00000000
        /*06a4*/ 	.short	0x010a
        /*06a6*/ 	.byte	0x3f
	.zero		1


	//   ....[99]....
        /*06a8*/ 	.word	0x00007530
        /*06ac*/ 	.word	0x00000008
        /*06b0*/ 	.word	0x00000000
        /*06b4*/ 	.short	0x010a
        /*06b6*/ 	.byte	0x3f
	.zero		1


	//   ....[100]....
        /*06b8*/ 	.word	0x000075c0
        /*06bc*/ 	.word	0x00000009
        /*06c0*/ 	.word	0x00000000
        /*06c4*/ 	.short	0x010a
        /*06c6*/ 	.byte	0x3f
	.zero		1


	//   ....[101]....
        /*06c8*/ 	.word	0x00007650
        /*06cc*/ 	.word	0x00000008
        /*06d0*/ 	.word	0x00000000
        /*06d4*/ 	.short	0x010a
        /*06d6*/ 	.byte	0x3f
	.zero		1


	//   ....[102]....
        /*06d8*/ 	.word	0x000076e0
        /*06dc*/ 	.word	0x00000009
        /*06e0*/ 	.word	0x00000000
        /*06e4*/ 	.short	0x010a
        /*06e6*/ 	.byte	0x3f
	.zero		1


	//   ....[103]....
        /*06e8*/ 	.word	0x00007770
        /*06ec*/ 	.word	0x00000008
        /*06f0*/ 	.word	0x00000000
        /*06f4*/ 	.short	0x010a
        /*06f6*/ 	.byte	0x3f
	.zero		1


	//   ....[104]....
        /*06f8*/ 	.word	0x00007800
        /*06fc*/ 	.word	0x00000009
        /*0700*/ 	.word	0x00000000
        /*0704*/ 	.short	0x010a
        /*0706*/ 	.byte	0x3f
	.zero		1


	//   ....[105]....
        /*0708*/ 	.word	0x00007890
        /*070c*/ 	.word	0x00000008
        /*0710*/ 	.word	0x00000000
        /*0714*/ 	.short	0x010a
        /*0716*/ 	.byte	0x3f
	.zero		1


	//   ....[106]....
        /*0718*/ 	.word	0x00007920
        /*071c*/ 	.word	0x00000009
        /*0720*/ 	.word	0x00000000
        /*0724*/ 	.short	0x010a
        /*0726*/ 	.byte	0x3f
	.zero		1


	//   ....[107]....
        /*0728*/ 	.word	0x000079b0
        /*072c*/ 	.word	0x00000008
        /*0730*/ 	.word	0x00000000
        /*0734*/ 	.short	0x010a
        /*0736*/ 	.byte	0x3f
	.zero		1


	//   ....[108]....
        /*0738*/ 	.word	0x00007a40
        /*073c*/ 	.word	0x00000009
        /*0740*/ 	.word	0x00000000
        /*0744*/ 	.short	0x010a
        /*0746*/ 	.byte	0x3f
	.zero		1


	//   ....[109]....
        /*0748*/ 	.word	0x00007ad0
        /*074c*/ 	.word	0x00000008
        /*0750*/ 	.word	0x00000000
        /*0754*/ 	.short	0x010a
        /*0756*/ 	.byte	0x3f
	.zero		1


	//   ....[110]....
        /*0758*/ 	.word	0x00007b60
        /*075c*/ 	.word	0x00000009
        /*0760*/ 	.word	0x00000000
        /*0764*/ 	.short	0x010a
        /*0766*/ 	.byte	0x3f
	.zero		1


	//   ....[111]....
        /*0768*/ 	.word	0x00007bf0
        /*076c*/ 	.word	0x00000008
        /*0770*/ 	.word	0x00000000
        /*0774*/ 	.short	0x010a
        /*0776*/ 	.byte	0x3f
	.zero		1


	//   ....[112]....
        /*0778*/ 	.word	0x00007c80
        /*077c*/ 	.word	0x00000009
        /*0780*/ 	.word	0x00000000
        /*0784*/ 	.short	0x010a
        /*0786*/ 	.byte	0x3f
	.zero		1


	//   ....[113]....
        /*0788*/ 	.word	0x00007d10
        /*078c*/ 	.word	0x00000008
        /*0790*/ 	.word	0x00000000
        /*0794*/ 	.short	0x010a
        /*0796*/ 	.byte	0x3f
	.zero		1


	//   ....[114]....
        /*0798*/ 	.word	0x00007da0
        /*079c*/ 	.word	0x00000009
        /*07a0*/ 	.word	0x00000000
        /*07a4*/ 	.short	0x010a
        /*07a6*/ 	.byte	0x3f
	.zero		1


	//   ....[115]....
        /*07a8*/ 	.word	0x00007e30
        /*07ac*/ 	.word	0x00000008
        /*07b0*/ 	.word	0x00000000
        /*07b4*/ 	.short	0x010a
        /*07b6*/ 	.byte	0x3f
	.zero		1


	//   ....[116]....
        /*07b8*/ 	.word	0x00007ec0
        /*07bc*/ 	.word	0x00000009
        /*07c0*/ 	.word	0x00000000
        /*07c4*/ 	.short	0x010a
        /*07c6*/ 	.byte	0x3f
	.zero		1


	//   ....[117]....
        /*07c8*/ 	.word	0x00007f50
        /*07cc*/ 	.word	0x00000008
        /*07d0*/ 	.word	0x00000000
        /*07d4*/ 	.short	0x010a
        /*07d6*/ 	.byte	0x3f
	.zero		1


	//   ....[118]....
        /*07d8*/ 	.word	0x00007fe0
        /*07dc*/ 	.word	0x00000009
        /*07e0*/ 	.word	0x00000000
        /*07e4*/ 	.short	0x010a
        /*07e6*/ 	.byte	0x3f
	.zero		1


	//   ....[119]....
        /*07e8*/ 	.word	0x00008070
        /*07ec*/ 	.word	0x00000006
        /*07f0*/ 	.word	0x00000000
        /*07f4*/ 	.short	0x010a
        /*07f6*/ 	.byte	0x3f
	.zero		1


	//   ....[120]....
        /*07f8*/ 	.word	0x00008100
        /*07fc*/ 	.word	0x00000003
        /*0800*/ 	.word	0x00000000
        /*0804*/ 	.short	0x010a
        /*0806*/ 	.byte	0x3f
	.zero		1


	//   ....[121]....
        /*0808*/ 	.word	0x00008170
        /*080c*/ 	.word	0x00000009
        /*0810*/ 	.word	0x00000000
        /*0814*/ 	.short	0x010a
        /*0816*/ 	.byte	0x3f
	.zero		1


	//   ....[122]....
        /*0818*/ 	.word	0x000081d0
        /*081c*/ 	.word	0x0000000b
        /*0820*/ 	.word	0x00000000
        /*0824*/ 	.short	0x010a
        /*0826*/ 	.byte	0x3f
	.zero		1


	//   ....[123]....
        /*0828*/ 	.word	0x000082a0
        /*082c*/ 	.word	0x00000015
        /*0830*/ 	.word	0x00000128
        /*0834*/ 	.short	0x010a
        /*0836*/ 	.byte	0x3f
	.zero		1


	//   ....[124]....
        /*0838*/ 	.word	0x00008370
        /*083c*/ 	.word	0x00000007
        /*0840*/ 	.word	0x00000000
        /*0844*/ 	.short	0x010a
        /*0846*/ 	.byte	0x3f
	.zero		1


	//   ....[125]....
        /*0848*/ 	.word	0x000083c0
        /*084c*/ 	.word	0x00000008
        /*0850*/ 	.word	0x00000000
        /*0854*/ 	.short	0x010a
        /*0856*/ 	.byte	0x3f
	.zero		1


	//   ....[126]....
        /*0858*/ 	.word	0x00008410
        /*085c*/ 	.word	0x00000009
        /*0860*/ 	.word	0x00000000
        /*0864*/ 	.short	0x010a
        /*0866*/ 	.byte	0x3f
	.zero		1


	//   ....[127]....
        /*0868*/ 	.word	0x00008460
        /*086c*/ 	.word	0x00000008
        /*0870*/ 	.word	0x00000000
        /*0874*/ 	.short	0x010a
        /*0876*/ 	.byte	0x3f
	.zero		1


	//   ....[128]....
        /*0878*/ 	.word	0x000084b0
        /*087c*/ 	.word	0x00000009
        /*0880*/ 	.word	0x00000000
        /*0884*/ 	.short	0x010a
        /*0886*/ 	.byte	0x3f
	.zero		1


	//   ....[129]....
        /*0888*/ 	.word	0x00008500
        /*088c*/ 	.word	0x00000008
        /*0890*/ 	.word	0x00000000
        /*0894*/ 	.short	0x010a
        /*0896*/ 	.byte	0x3f
	.zero		1


	//   ....[130]....
        /*0898*/ 	.word	0x00008550
        /*089c*/ 	.word	0x00000009
        /*08a0*/ 	.word	0x00000000
        /*08a4*/ 	.short	0x010a
        /*08a6*/ 	.byte	0x3f
	.zero		1


	//   ....[131]....
        /*08a8*/ 	.word	0x000085a0
        /*08ac*/ 	.word	0x00000008
        /*08b0*/ 	.word	0x00000000
        /*08b4*/ 	.short	0x010a
        /*08b6*/ 	.byte	0x3f
	.zero		1


	//   ....[132]....
        /*08b8*/ 	.word	0x000085f0
        /*08bc*/ 	.word	0x00000009
        /*08c0*/ 	.word	0x00000000
        /*08c4*/ 	.short	0x010a
        /*08c6*/ 	.byte	0x3f
	.zero		1


	//   ....[133]....
        /*08c8*/ 	.word	0x00008640
        /*08cc*/ 	.word	0x00000008
        /*08d0*/ 	.word	0x00000000
        /*08d4*/ 	.short	0x010a
        /*08d6*/ 	.byte	0x3f
	.zero		1


	//   ....[134]....
        /*08d8*/ 	.word	0x00008690
        /*08dc*/ 	.word	0x00000009
        /*08e0*/ 	.word	0x00000000
        /*08e4*/ 	.short	0x010a
        /*08e6*/ 	.byte	0x3f
	.zero		1


	//   ....[135]....
        /*08e8*/ 	.word	0x000086e0
        /*08ec*/ 	.word	0x00000008
        /*08f0*/ 	.word	0x00000000
        /*08f4*/ 	.short	0x010a
        /*08f6*/ 	.byte	0x3f
	.zero		1


	//   ....[136]....
        /*08f8*/ 	.word	0x00008730
        /*08fc*/ 	.word	0x00000009
        /*0900*/ 	.word	0x00000000
        /*0904*/ 	.short	0x010a
        /*0906*/ 	.byte	0x3f
	.zero		1


	//   ....[137]....
        /*0908*/ 	.word	0x00008780
        /*090c*/ 	.word	0x00000008
        /*0910*/ 	.word	0x00000000
        /*0914*/ 	.short	0x010a
        /*0916*/ 	.byte	0x3f
	.zero		1


	//   ....[138]....
        /*0918*/ 	.word	0x000087d0
        /*091c*/ 	.word	0x00000009
        /*0920*/ 	.word	0x00000000
        /*0924*/ 	.short	0x010a
        /*0926*/ 	.byte	0x3f
	.zero		1


	//   ....[139]....
        /*0928*/ 	.word	0x00008820
        /*092c*/ 	.word	0x00000008
        /*0930*/ 	.word	0x00000000
        /*0934*/ 	.short	0x010a
        /*0936*/ 	.byte	0x3f
	.zero		1


	//   ....[140]....
        /*0938*/ 	.word	0x00008870
        /*093c*/ 	.word	0x00000009
        /*0940*/ 	.word	0x00000000
        /*0944*/ 	.short	0x010a
        /*0946*/ 	.byte	0x3f
	.zero		1


	//   ....[141]....
        /*0948*/ 	.word	0x000088c0
        /*094c*/ 	.word	0x00000008
        /*0950*/ 	.word	0x00000000
        /*0954*/ 	.short	0x010a
        /*0956*/ 	.byte	0x3f
	.zero		1


	//   ....[142]....
        /*0958*/ 	.word	0x00008910
        /*095c*/ 	.word	0x00000009
        /*0960*/ 	.word	0x00000000
        /*0964*/ 	.short	0x010a
        /*0966*/ 	.byte	0x3f
	.zero		1


	//   ....[143]....
        /*0968*/ 	.word	0x00008960
        /*096c*/ 	.word	0x00000008
        /*0970*/ 	.word	0x00000000
        /*0974*/ 	.short	0x010a
        /*0976*/ 	.byte	0x3f
	.zero		1


	//   ....[144]....
        /*0978*/ 	.word	0x000089b0
        /*097c*/ 	.word	0x00000009
        /*0980*/ 	.word	0x00000000
        /*0984*/ 	.short	0x010a
        /*0986*/ 	.byte	0x3f
	.zero		1


	//   ....[145]....
        /*0988*/ 	.word	0x00008a00
        /*098c*/ 	.word	0x00000008
        /*0990*/ 	.word	0x00000000
        /*0994*/ 	.short	0x010a
        /*0996*/ 	.byte	0x3f
	.zero		1


	//   ....[146]....
        /*0998*/ 	.word	0x00008a50
        /*099c*/ 	.word	0x00000009
        /*09a0*/ 	.word	0x00000000
        /*09a4*/ 	.short	0x010a
        /*09a6*/ 	.byte	0x3f
	.zero		1


	//   ....[147]....
        /*09a8*/ 	.word	0x00008aa0
        /*09ac*/ 	.word	0x00000008
        /*09b0*/ 	.word	0x00000000
        /*09b4*/ 	.short	0x010a
        /*09b6*/ 	.byte	0x3f
	.zero		1


	//   ....[148]....
        /*09b8*/ 	.word	0x00008af0
        /*09bc*/ 	.word	0x00000009
        /*09c0*/ 	.word	0x00000000
        /*09c4*/ 	.short	0x010a
        /*09c6*/ 	.byte	0x3f
	.zero		1


	//   ....[149]....
        /*09c8*/ 	.word	0x00008b40
        /*09cc*/ 	.word	0x00000008
        /*09d0*/ 	.word	0x00000000
        /*09d4*/ 	.short	0x010a
        /*09d6*/ 	.byte	0x3f
	.zero		1


	//   ....[150]....
        /*09d8*/ 	.word	0x00008b90
        /*09dc*/ 	.word	0x00000009
        /*09e0*/ 	.word	0x00000000
        /*09e4*/ 	.short	0x010a
        /*09e6*/ 	.byte	0x3f
	.zero		1


	//   ....[151]....
        /*09e8*/ 	.word	0x00008be0
        /*09ec*/ 	.word	0x00000008
        /*09f0*/ 	.word	0x00000000
        /*09f4*/ 	.short	0x010a
        /*09f6*/ 	.byte	0x3f
	.zero		1


	//   ....[152]....
        /*09f8*/ 	.word	0x00008c30
        /*09fc*/ 	.word	0x00000009
        /*0a00*/ 	.word	0x00000000
        /*0a04*/ 	.short	0x010a
        /*0a06*/ 	.byte	0x3f
	.zero		1


	//   ....[153]....
        /*0a08*/ 	.word	0x00008c80
        /*0a0c*/ 	.word	0x00000008
        /*0a10*/ 	.word	0x00000000
        /*0a14*/ 	.short	0x010a
        /*0a16*/ 	.byte	0x3f
	.zero		1


	//   ....[154]....
        /*0a18*/ 	.word	0x00008cd0
        /*0a1c*/ 	.word	0x00000009
        /*0a20*/ 	.word	0x00000000
        /*0a24*/ 	.short	0x010a
        /*0a26*/ 	.byte	0x3f
	.zero		1


	//   ....[155]....
        /*0a28*/ 	.word	0x00008d20
        /*0a2c*/ 	.word	0x00000008
        /*0a30*/ 	.word	0x00000000
        /*0a34*/ 	.short	0x010a
        /*0a36*/ 	.byte	0x3f
	.zero		1


	//   ....[156]....
        /*0a38*/ 	.word	0x00008d70
        /*0a3c*/ 	.word	0x00000009
        /*0a40*/ 	.word	0x00000000
        /*0a44*/ 	.short	0x010a
        /*0a46*/ 	.byte	0x3f
	.zero		1


	//   ....[157]....
        /*0a48*/ 	.word	0x00008dc0
        /*0a4c*/ 	.word	0x00000008
        /*0a50*/ 	.word	0x00000000
        /*0a54*/ 	.short	0x010a
        /*0a56*/ 	.byte	0x3f
	.zero		1


	//   ....[158]....
        /*0a58*/ 	.word	0x00008e10
        /*0a5c*/ 	.word	0x00000009
        /*0a60*/ 	.word	0x00000000
        /*0a64*/ 	.short	0x010a
        /*0a66*/ 	.byte	0x3f
	.zero		1


	//   ....[159]....
        /*0a68*/ 	.word	0x00008e60
        /*0a6c*/ 	.word	0x00000006
        /*0a70*/ 	.word	0x00000000
        /*0a74*/ 	.short	0x010a
        /*0a76*/ 	.byte	0x3f
	.zero		1


	//----- nvinfo : EIATTR_NUM_MBARRIERS
	.align		4
.L_28:
        /*0a78*/ 	.byte	0x03, 0x38
        /*0a7a*/ 	.short	0x004c


	//----- nvinfo : EIATTR_EXIT_INSTR_OFFSETS
	.align		4
        /*0a7c*/ 	.byte	0x04, 0x1c
        /*0a7e*/ 	.short	(.L_30 - .L_29)


	//   ....[0]....
.L_29:
        /*0a80*/ 	.word	0x00000dc0


	//   ....[1]....
        /*0a84*/ 	.word	0x000015a0


	//   ....[2]....
        /*0a88*/ 	.word	0x00005910


	//   ....[3]....
        /*0a8c*/ 	.word	0x00005e70


	//   ....[4]....
        /*0a90*/ 	.word	0x00008150


	//----- nvinfo : EIATTR_MAX_THREADS
	.align		4
.L_30:
        /*0a94*/ 	.byte	0x04, 0x05
        /*0a96*/ 	.short	(.L_32 - .L_31)
.L_31:
        /*0a98*/ 	.word	0x00000180
        /*0a9c*/ 	.word	0x00000001
        /*0aa0*/ 	.word	0x00000001


	//----- nvinfo : EIATTR_CRS_STACK_SIZE
	.align		4
.L_32:
        /*0aa4*/ 	.byte	0x04, 0x1e
        /*0aa6*/ 	.short	(.L_34 - .L_33)
.L_33:
        /*0aa8*/ 	.word	0x00000000


	//----- nvinfo : EIATTR_CBANK_PARAM_SIZE
	.align		4
.L_34:
        /*0aac*/ 	.byte	0x03, 0x19
        /*0aae*/ 	.short	0x0470


	//----- nvinfo : EIATTR_PARAM_CBANK
	.align		4
        /*0ab0*/ 	.byte	0x04, 0x0a
        /*0ab2*/ 	.short	(.L_36 - .L_35)
	.align		4
.L_35:
        /*0ab4*/ 	.word	index@(.nv.constant0._ZN7cutlass13device_kernelINS_4gemm6kernel13GemmUniversalIN4cute5tupleIJiiiiEEENS1_10collective13CollectiveMmaINS1_37MainloopSm90TmaGmmaWarpSpecializedFP8ILi37ENS5_IJNS4_1CILi4EEENSA_ILi1EEESC_EEENS1_35KernelTmaWarpSpecializedCooperativeEEENS5_IJNSA_ILi128EEENSA_ILi64EEENSA_ILi32EEEEEENS_12float_e5m2_tENS5_IJlSC_lEEESK_SL_NS4_8TiledMMAINS4_8MMA_AtomIJNS4_4SM904GMMA30MMA_64x64x32_F32E5M2E5M2_SS_TNILNSP_7ScaleInE1ELSR_1EEEEEENS4_6LayoutINS5_IJNSA_ILi2EEESC_SC_EEENS5_IJSC_NSA_ILi0EEESX_EEEEENS5_IJNS4_10UnderscoreES10_S10_EEEEENS4_13SM90_TMA_LOADENS4_14ComposedLayoutINS4_7SwizzleILi1ELi4ELi3EEENS4_18smem_ptr_flag_bitsILi8EEENSU_INS5_IJNSA_ILi8EEESI_EEENS5_IJSI_SC_EEEEEEEvNS4_8identityENS4_23SM90_TMA_LOAD_MULTICASTES1D_vS1E_EENS_8epilogue10collective6detail29Sm90TmaWarpSpecializedAdapterINS1I_15DefaultEpilogueISK_SL_SL_NS1H_6thread17LinearCombinationISK_Li1EffLNS1M_9ScaleType4KindE0ELNS_15FloatRoundStyleE2ESK_EENS1_15EpilogueDefaultEEEEEvvEEEEvNT_6ParamsE)
        /*0ab8*/ 	.short	0x0210
        /*0aba*/ 	.short	0x0470


	//----- nvinfo : EIATTR_SW_WAR
	.align		4
.L_36:
        /*0abc*/ 	.byte	0x04, 0x36
        /*0abe*/ 	.short	(.L_38 - .L_37)
.L_37:
        /*0ac0*/ 	.word	0x00000008
.L_38:


//--------------------- .nv.callgraph             --------------------------
	.section	.nv.callgraph,"",@"SHT_CUDA_CALLGRAPH"
	.align	4
	.sectionentsize	8
	.align		4
        /*0000*/ 	.word	0x00000000
	.align		4
        /*0004*/ 	.word	0xffffffff
	.align		4
        /*0008*/ 	.word	0x00000000
	.align		4
        /*000c*/ 	.word	0xfffffffe
	.align		4
        /*0010*/ 	.word	0x00000000
	.align		4
        /*0014*/ 	.word	0xfffffffd
	.align		4
        /*0018*/ 	.word	0x00000000
	.align		4
        /*001c*/ 	.word	0xfffffffc


//--------------------- .nv.constant4             --------------------------
	.section	.nv.constant4,"a",@progbits
	.align	8
	.align		8
.nv.constant4:
        /*0000*/ 	.dword	_ZN40_INTERNAL_1290d1b8_4_k_cu_afa0e24f_272884cuda3std3__45__cpo5beginE
	.align		8
        /*0008*/ 	.dword	_ZN40_INTERNAL_1290d1b8_4_k_cu_afa0e24f_272884cuda3std3__45__cpo3endE
	.align		8
        /*0010*/ 	.dword	_ZN40_INTERNAL_1290d1b8_4_k_cu_afa0e24f_272884cuda3std3__45__cpo6cbeginE
	.align		8
        /*0018*/ 	.dword	_ZN40_INTERNAL_1290d1b8_4_k_cu_afa0e24f_272884cuda3std3__45__cpo4cendE
	.align		8
        /*0020*/ 	.dword	_ZN40_INTERNAL_1290d1b8_4_k_cu_afa0e24f_272884cuda3std3__442_GLOBAL__N__1290d1b8_4_k_cu_afa0e24f_272886ignoreE
	.align		8
        /*0028*/ 	.dword	_ZN40_INTERNAL_1290d1b8_4_k_cu_afa0e24f_272884cuda3std3__419piecewise_constructE
	.align		8
        /*0030*/ 	.dword	_ZN40_INTERNAL_1290d1b8_4_k_cu_afa0e24f_272884cuda3std3__48in_placeE
	.align		8
        /*0038*/ 	.dword	_ZN40_INTERNAL_1290d1b8_4_k_cu_afa0e24f_272884cuda3std6ranges3__45__cpo4swapE
	.align		8
        /*0040*/ 	.dword	_ZN40_INTERNAL_1290d1b8_4_k_cu_afa0e24f_272884cuda3std6ranges3__45__cpo9iter_moveE
	.align		8
        /*0048*/ 	.dword	_ZN40_INTERNAL_1290d1b8_4_k_cu_afa0e24f_272884cute7productE
	.align		8
        /*0050*/ 	.dword	_ZN40_INTERNAL_1290d1b8_4_k_cu_afa0e24f_272884cute1_E


//--------------------- .text._ZN7cutlass13device_kernelINS_4gemm6kernel13GemmUniversalIN4cute5tupleIJiiiiEEENS1_10collective13CollectiveMmaINS1_37MainloopSm90TmaGmmaWarpSpecializedFP8ILi37ENS5_IJNS4_1CILi4EEENSA_ILi1EEESC_EEENS1_35KernelTmaWarpSpecializedCooperativeEEENS5_IJNSA_ILi128EEENSA_ILi64EEENSA_ILi32EEEEEENS_12float_e5m2_tENS5_IJlSC_lEEESK_SL_NS4_8TiledMMAINS4_8MMA_AtomIJNS4_4SM904GMMA30MMA_64x64x32_F32E5M2E5M2_SS_TNILNSP_7ScaleInE1ELSR_1EEEEEENS4_6LayoutINS5_IJNSA_ILi2EEESC_SC_EEENS5_IJSC_NSA_ILi0EEESX_EEEEENS5_IJNS4_10UnderscoreES10_S10_EEEEENS4_13SM90_TMA_LOADENS4_14ComposedLayoutINS4_7SwizzleILi1ELi4ELi3EEENS4_18smem_ptr_flag_bitsILi8EEENSU_INS5_IJNSA_ILi8EEESI_EEENS5_IJSI_SC_EEEEEEEvNS4_8identityENS4_23SM90_TMA_LOAD_MULTICASTES1D_vS1E_EENS_8epilogue10collective6detail29Sm90TmaWarpSpecializedAdapterINS1I_15DefaultEpilogueISK_SL_SL_NS1H_6thread17LinearCombinationISK_Li1EffLNS1M_9ScaleType4KindE0ELNS_15FloatRoundStyleE2ESK_EENS1_15EpilogueDefaultEEEEEvvEEEEvNT_6ParamsE --------------------------
	.section	.text._ZN7cutlass13device_kernelINS_4gemm6kernel13GemmUniversalIN4cute5tupleIJiiiiEEENS1_10collective13CollectiveMmaINS1_37MainloopSm90TmaGmmaWarpSpecializedFP8ILi37ENS5_IJNS4_1CILi4EEENSA_ILi1EEESC_EEENS1_35KernelTmaWarpSpecializedCooperativeEEENS5_IJNSA_ILi128EEENSA_ILi64EEENSA_ILi32EEEEEENS_12float_e5m2_tENS5_IJlSC_lEEESK_SL_NS4_8TiledMMAINS4_8MMA_AtomIJNS4_4SM904GMMA30MMA_64x64x32_F32E5M2E5M2_SS_TNILNSP_7ScaleInE1ELSR_1EEEEEENS4_6LayoutINS5_IJNSA_ILi2EEESC_SC_EEENS5_IJSC_NSA_ILi0EEESX_EEEEENS5_IJNS4_10UnderscoreES10_S10_EEEEENS4_13SM90_TMA_LOADENS4_14ComposedLayoutINS4_7SwizzleILi1ELi4ELi3EEENS4_18smem_ptr_flag_bitsILi8EEENSU_INS5_IJNSA_ILi8EEESI_EEENS5_IJSI_SC_EEEEEEEvNS4_8identityENS4_23SM90_TMA_LOAD_MULTICASTES1D_vS1E_EENS_8epilogue10collective6detail29Sm90TmaWarpSpecializedAdapterINS1I_15DefaultEpilogueISK_SL_SL_NS1H_6thread17LinearCombinationISK_Li1EffLNS1M_9ScaleType4KindE0ELNS_15FloatRoundStyleE2ESK_EENS1_15EpilogueDefaultEEEEEvvEEEEvNT_6ParamsE,"ax",@progbits
	.align	128
.text._ZN7cutlass13device_kernelINS_4gemm6kernel13GemmUniversalIN4cute5tupleIJiiiiEEENS1_10collective13CollectiveMmaINS1_37MainloopSm90TmaGmmaWarpSpecializedFP8ILi37ENS5_IJNS4_1CILi4EEENSA_ILi1EEESC_EEENS1_35KernelTmaWarpSpecializedCooperativeEEENS5_IJNSA_ILi128EEENSA_ILi64EEENSA_ILi32EEEEEENS_12float_e5m2_tENS5_IJlSC_lEEESK_SL_NS4_8TiledMMAINS4_8MMA_AtomIJNS4_4SM904GMMA30MMA_64x64x32_F32E5M2E5M2_SS_TNILNSP_7ScaleInE1ELSR_1EEEEEENS4_6LayoutINS5_IJNSA_ILi2EEESC_SC_EEENS5_IJSC_NSA_ILi0EEESX_EEEEENS5_IJNS4_10UnderscoreES10_S10_EEEEENS4_13SM90_TMA_LOADENS4_14ComposedLayoutINS4_7SwizzleILi1ELi4ELi3EEENS4_18smem_ptr_flag_bitsILi8EEENSU_INS5_IJNSA_ILi8EEESI_EEENS5_IJSI_SC_EEEEEEEvNS4_8identityENS4_23SM90_TMA_LOAD_MULTICASTES1D_vS1E_EENS_8epilogue10collective6detail29Sm90TmaWarpSpecializedAdapterINS1I_15DefaultEpilogueISK_SL_SL_NS1H_6thread17LinearCombinationISK_Li1EffLNS1M_9ScaleType4KindE0ELNS_15FloatRoundStyleE2ESK_EENS1_15EpilogueDefaultEEEEEvvEEEEvNT_6ParamsE:
        .type           _ZN7cutlass13device_kernelINS_4gemm6kernel13GemmUniversalIN4cute5tupleIJiiiiEEENS1_10collective13CollectiveMmaINS1_37MainloopSm90TmaGmmaWarpSpecializedFP8ILi37ENS5_IJNS4_1CILi4EEENSA_ILi1EEESC_EEENS1_35KernelTmaWarpSpecializedCooperativeEEENS5_IJNSA_ILi128EEENSA_ILi64EEENSA_ILi32EEEEEENS_12float_e5m2_tENS5_IJlSC_lEEESK_SL_NS4_8TiledMMAINS4_8MMA_AtomIJNS4_4SM904GMMA30MMA_64x64x32_F32E5M2E5M2_SS_TNILNSP_7ScaleInE1ELSR_1EEEEEENS4_6LayoutINS5_IJNSA_ILi2EEESC_SC_EEENS5_IJSC_NSA_ILi0EEESX_EEEEENS5_IJNS4_10UnderscoreES10_S10_EEEEENS4_13SM90_TMA_LOADENS4_14ComposedLayoutINS4_7SwizzleILi1ELi4ELi3EEENS4_18smem_ptr_flag_bitsILi8EEENSU_INS5_IJNSA_ILi8EEESI_EEENS5_IJSI_SC_EEEEEEEvNS4_8identityENS4_23SM90_TMA_LOAD_MULTICASTES1D_vS1E_EENS_8epilogue10collective6detail29Sm90TmaWarpSpecializedAdapterINS1I_15DefaultEpilogueISK_SL_SL_NS1H_6thread17LinearCombinationISK_Li1EffLNS1M_9ScaleType4KindE0ELNS_15FloatRoundStyleE2ESK_EENS1_15EpilogueDefaultEEEEEvvEEEEvNT_6ParamsE,@function
        .size           _ZN7cutlass13device_kernelINS_4gemm6kernel13GemmUniversalIN4cute5tupleIJiiiiEEENS1_10collective13CollectiveMmaINS1_37MainloopSm90TmaGmmaWarpSpecializedFP8ILi37ENS5_IJNS4_1CILi4EEENSA_ILi1EEESC_EEENS1_35KernelTmaWarpSpecializedCooperativeEEENS5_IJNSA_ILi128EEENSA_ILi64EEENSA_ILi32EEEEEENS_12float_e5m2_tENS5_IJlSC_lEEESK_SL_NS4_8TiledMMAINS4_8MMA_AtomIJNS4_4SM904GMMA30MMA_64x64x32_F32E5M2E5M2_SS_TNILNSP_7ScaleInE1ELSR_1EEEEEENS4_6LayoutINS5_IJNSA_ILi2EEESC_SC_EEENS5_IJSC_NSA_ILi0EEESX_EEEEENS5_IJNS4_10UnderscoreES10_S10_EEEEENS4_13SM90_TMA_LOADENS4_14ComposedLayoutINS4_7SwizzleILi1ELi4ELi3EEENS4_18smem_ptr_flag_bitsILi8EEENSU_INS5_IJNSA_ILi8EEESI_EEENS5_IJSI_SC_EEEEEEEvNS4_8identityENS4_23SM90_TMA_LOAD_MULTICASTES1D_vS1E_EENS_8epilogue10collective6detail29Sm90TmaWarpSpecializedAdapterINS1I_15DefaultEpilogueISK_SL_SL_NS1H_6thread17LinearCombinationISK_Li1EffLNS1M_9ScaleType4KindE0ELNS_15FloatRoundStyleE2ESK_EENS1_15EpilogueDefaultEEEEEvvEEEEvNT_6ParamsE,(.L_x_209 - _ZN7cutlass13device_kernelINS_4gemm6kernel13GemmUniversalIN4cute5tupleIJiiiiEEENS1_10collective13CollectiveMmaINS1_37MainloopSm90TmaGmmaWarpSpecializedFP8ILi37ENS5_IJNS4_1CILi4EEENSA_ILi1EEESC_EEENS1_35KernelTmaWarpSpecializedCooperativeEEENS5_IJNSA_ILi128EEENSA_ILi64EEENSA_ILi32EEEEEENS_12float_e5m2_tENS5_IJlSC_lEEESK_SL_NS4_8TiledMMAINS4_8MMA_AtomIJNS4_4SM904GMMA30MMA_64x64x32_F32E5M2E5M2_SS_TNILNSP_7ScaleInE1ELSR_1EEEEEENS4_6LayoutINS5_IJNSA_ILi2EEESC_SC_EEENS5_IJSC_NSA_ILi0EEESX_EEEEENS5_IJNS4_10UnderscoreES10_S10_EEEEENS4_13SM90_TMA_LOADENS4_14ComposedLayoutINS4_7SwizzleILi1ELi4ELi3EEENS4_18smem_ptr_flag_bitsILi8EEENSU_INS5_IJNSA_ILi8EEESI_EEENS5_IJSI_SC_EEEEEEEvNS4_8identityENS4_23SM90_TMA_LOAD_MULTICASTES1D_vS1E_EENS_8epilogue10collective6detail29Sm90TmaWarpSpecializedAdapterINS1I_15DefaultEpilogueISK_SL_SL_NS1H_6thread17LinearCombinationISK_Li1EffLNS1M_9ScaleType4KindE0ELNS_15FloatRoundStyleE2ESK_EENS1_15EpilogueDefaultEEEEEvvEEEEvNT_6ParamsE)
        .other          _ZN7cutlass13device_kernelINS_4gemm6kernel13GemmUniversalIN4cute5tupleIJiiiiEEENS1_10collective13CollectiveMmaINS1_37MainloopSm90TmaGmmaWarpSpecializedFP8ILi37ENS5_IJNS4_1CILi4EEENSA_ILi1EEESC_EEENS1_35KernelTmaWarpSpecializedCooperativeEEENS5_IJNSA_ILi128EEENSA_ILi64EEENSA_ILi32EEEEEENS_12float_e5m2_tENS5_IJlSC_lEEESK_SL_NS4_8TiledMMAINS4_8MMA_AtomIJNS4_4SM904GMMA30MMA_64x64x32_F32E5M2E5M2_SS_TNILNSP_7ScaleInE1ELSR_1EEEEEENS4_6LayoutINS5_IJNSA_ILi2EEESC_SC_EEENS5_IJSC_NSA_ILi0EEESX_EEEEENS5_IJNS4_10UnderscoreES10_S10_EEEEENS4_13SM90_TMA_LOADENS4_14ComposedLayoutINS4_7SwizzleILi1ELi4ELi3EEENS4_18smem_ptr_flag_bitsILi8EEENSU_INS5_IJNSA_ILi8EEESI_EEENS5_IJSI_SC_EEEEEEEvNS4_8identityENS4_23SM90_TMA_LOAD_MULTICASTES1D_vS1E_EENS_8epilogue10collective6detail29Sm90TmaWarpSpecializedAdapterINS1I_15DefaultEpilogueISK_SL_SL_NS1H_6thread17LinearCombinationISK_Li1EffLNS1M_9ScaleType4KindE0ELNS_15FloatRoundStyleE2ESK_EENS1_15EpilogueDefaultEEEEEvvEEEEvNT_6ParamsE,@"STO_CUDA_ENTRY STV_DEFAULT"
_ZN7cutlass13device_kernelINS_4gemm6kernel13GemmUniversalIN4cute5tupleIJiiiiEEENS1_10collective13CollectiveMmaINS1_37MainloopSm90TmaGmmaWarpSpecializedFP8ILi37ENS5_IJNS4_1CILi4EEENSA_ILi1EEESC_EEENS1_35KernelTmaWarpSpecializedCooperativeEEENS5_IJNSA_ILi128EEENSA_ILi64EEENSA_ILi32EEEEEENS_12float_e5m2_tENS5_IJlSC_lEEESK_SL_NS4_8TiledMMAINS4_8MMA_AtomIJNS4_4SM904GMMA30MMA_64x64x32_F32E5M2E5M2_SS_TNILNSP_7ScaleInE1ELSR_1EEEEEENS4_6LayoutINS5_IJNSA_ILi2EEESC_SC_EEENS5_IJSC_NSA_ILi0EEESX_EEEEENS5_IJNS4_10UnderscoreES10_S10_EEEEENS4_13SM90_TMA_LOADENS4_14ComposedLayoutINS4_7SwizzleILi1ELi4ELi3EEENS4_18smem_ptr_flag_bitsILi8EEENSU_INS5_IJNSA_ILi8EEESI_EEENS5_IJSI_SC_EEEEEEEvNS4_8identityENS4_23SM90_TMA_LOAD_MULTICASTES1D_vS1E_EENS_8epilogue10collective6detail29Sm90TmaWarpSpecializedAdapterINS1I_15DefaultEpilogueISK_SL_SL_NS1H_6thread17LinearCombinationISK_Li1EffLNS1M_9ScaleType4KindE0ELNS_15FloatRoundStyleE2ESK_EENS1_15EpilogueDefaultEEEEEvvEEEEvNT_6ParamsE:
[----:B------:R-:W-:Y:S01]  /*0000*/  LDC R1, c[0x0][0x28] ;  /* 0x00000a00ff017b82 */ /* 0x000fe20000000800 */
[----:B------:R-:W0:Y:S01]  /*0010*/  S2R R0, SR_TID.X ;  /* 0x0000000000007919 */ /* 0x000e220000002100 */
[----:B------:R-:W-:Y:S01]  /*0020*/  ELECT P0, URZ, PT ;  /* 0x00000000003f782f */ /* 0x000fe20003800000 */
[----:B------:R-:W-:Y:S01]  /*0030*/  BSSY B0, `(.L_x_0) ;  /* 0x000000f000007945 */ /* 0x000fe20003800000 */
[--C-:B0-----:R-:W-:Y:S02]  /*0040*/  SHF.R.U32.HI R2, RZ, 0x5, R0.reuse ;  /* 0x00000005ff027819 */ /* 0x101fe40000011600 */
[----:B------:R-:W-:-:S03]  /*0050*/  SHF.R.U32.HI R3, RZ, 0x7, R0 ;  /* 0x00000007ff037819 */ /* 0x000fc60000011600 */
[----:B------:R-:W0:Y:S04]  /*0060*/  SHFL.IDX PT, R7, R2, RZ, 0x1f ;  /* 0x00001fff02077589 */ /* 0x000e2800000e0000 */
[----:B------:R1:W2:Y:S01]  /*0070*/  SHFL.IDX PT, R4, R3, RZ, 0x1f ;  /* 0x00001fff03047589 */ /* 0x0002a200000e0000 */
[----:B0-----:R-:W-:-:S13]  /*0080*/  ISETP.NE.OR P0, PT, R7, RZ, !P0 ;  /* 0x000000ff0700720c */ /* 0x001fda0004705670 */
[----:B-12---:R-:W-:Y:S05]  /*0090*/  @P0 BRA `(.L_x_1) ;  /* 0x0000000000200947 */ /* 0x006fea0003800000 */
[----:B------:R-:W-:Y:S02]  /*00a0*/  ULDC.64 UR4, c[0x0][0x198] ;  /* 0x0000660000047ab9 */ /* 0x000fe40000000a00 */
[----:B------:R-:W-:Y:S02]  /*00b0*/  UIADD3 UR6, UP0, UR4, 0xf0, URZ ;  /* 0x000000f004067890 */ /* 0x000fe4000ff1e03f */
[----:B------:R-:W-:Y:S02]  /*00c0*/  UIADD3 UR4, UP1, UR4, 0x1f0, URZ ;  /* 0x000001f004047890 */ /* 0x000fe4000ff3e03f */
[----:B------:R-:W-:Y:S02]  /*00d0*/  UIADD3.X UR7, URZ, UR5, URZ, UP0, !UPT ;  /* 0x000000053f077290 */ /* 0x000fe400087fe43f */
[----:B------:R-:W-:-:S07]  /*00e0*/  UIADD3.X UR5, URZ, UR5, URZ, UP1, !UPT ;  /* 0x000000053f057290 */ /* 0x000fce0008ffe43f */
[----:B------:R0:W-:Y:S02]  /*00f0*/  UTMACCTL.PF [UR6] ;  /* 0x00000000060079b9 */ /* 0x0001e40008040000 */
[----:B------:R0:W-:Y:S02]  /*0100*/  UTMACCTL.PF [UR4] ;  /* 0x00000000040079b9 */ /* 0x0001e40008040000 */
[----:B0-----:R-:W-:Y:S01]  /*0110*/  NOP ;  /* 0x0000000000007918 */ /* 0x001fe20000000000 */
.L_x_1:
[----:B------:R-:W-:Y:S05]  /*0120*/  BSYNC B0 ;  /* 0x0000000000007941 */ /* 0x000fea0003800000 */
.L_x_0:
[----:B------:R-:W0:Y:S02]  /*0130*/  SHFL.IDX PT, R3, R2, RZ, 0x1f ;  /* 0x00001fff02037589 */ /* 0x000e2400000e0000 */
[----:B0-----:R-:W-:-:S13]  /*0140*/  ISETP.NE.AND P0, PT, R3, RZ, PT ;  /* 0x000000ff0300720c */ /* 0x001fda0003f05270 */
[----:B------:R-:W-:Y:S05]  /*0150*/  @P0 BRA `(.L_x_2) ;  /* 0x00000004006c0947 */ /* 0x000fea0003800000 */
[----:B------:R-:W-:Y:S01]  /*0160*/  ELECT P0, URZ, PT ;  /* 0x00000000003f782f */ /* 0x000fe20003800000 */
[----:B------:R-:W-:-:S12]  /*0170*/  BSSY B0, `(.L_x_2) ;  /* 0x0000059000007945 */ /* 0x000fd80003800000 */
[----:B------:R-:W-:Y:S05]  /*0180*/  @!P0 BRA `(.L_x_3) ;  /* 0x00000004005c8947 */ /* 0x000fea0003800000 */
[----:B------:R-:W0:Y:S01]  /*0190*/  S2UR UR8, SR_CgaCtaId ;  /* 0x00000000000879c3 */ /* 0x000e220000008800 */
[----:B------:R-:W-:Y:S01]  /*01a0*/  UMOV UR4, 0x400 ;  /* 0x0000040000047882 */ /* 0x000fe20000000000 */
[----:B------:R-:W-:Y:S01]  /*01b0*/  UMOV UR5, 0x1 ;  /* 0x0000000100057882 */ /* 0x000fe20000000000 */
[----:B------:R-:W-:Y:S02]  /*01c0*/  UMOV UR6, 0x8 ;  /* 0x0000000800067882 */ /* 0x000fe40000000000 */
[----:B------:R-:W-:-:S04]  /*01d0*/  UIADD3 UR6, -UR6, 0x100000, URZ ;  /* 0x0010000006067890 */ /* 0x000fc8000fffe13f */
[----:B------:R-:W-:Y:S02]  /*01e0*/  USHF.L.U32 UR7, UR6, 0xb, URZ ;  /* 0x0000000b06077899 */ /* 0x000fe4000800063f */
[----:B------:R-:W-:Y:S02]  /*01f0*/  USHF.L.U32 UR6, UR6, 0x1, URZ ;  /* 0x0000000106067899 */ /* 0x000fe4000800063f */
[----:B0-----:R-:W-:Y:S02]  /*0200*/  ULEA UR8, UR8, UR4, 0x18 ;  /* 0x0000000408087291 */ /* 0x001fe4000f8ec03f */
[----:B------:R-:W-:-:S04]  /*0210*/  UIADD3 UR4, -UR5, 0x100000, URZ ;  /* 0x0010000005047890 */ /* 0x000fc8000fffe13f */
[----:B------:R-:W-:Y:S02]  /*0220*/  USHF.L.U32 UR5, UR4, 0xb, URZ ;  /* 0x0000000b04057899 */ /* 0x000fe4000800063f */
[----:B------:R-:W-:Y:S01]  /*0230*/  USHF.L.U32 UR4, UR4, 0x1, URZ ;  /* 0x0000000104047899 */ /* 0x000fe2000800063f */
[----:B------:R-:W0:Y:S11]  /*0240*/  FENCE.VIEW.ASYNC.S ;  /* 0x00000000000073c6 */ /* 0x000e360000000000 */
[----:B0-----:R0:W1:Y:S01]  /*0250*/  SYNCS.EXCH.64 URZ, [UR8], UR4 ;  /* 0x00000004083f75b2 */ /* 0x0010620008000100 */
[----:B------:R0:W2:Y:S01]  /*0260*/  SYNCS.EXCH.64 URZ, [UR8+0x128], UR6 ;  /* 0x00012806083f75b2 */ /* 0x0000a20008000100 */
[----:B------:R0:W3:Y:S01]  /*0270*/  SYNCS.EXCH.64 URZ, [UR8+0x8], UR4 ;  /* 0x00000804083f75b2 */ /* 0x0000e20008000100 */
[----:B------:R0:W4:Y:S01]  /*0280*/  SYNCS.EXCH.64 URZ, [UR8+0x130], UR6 ;  /* 0x00013006083f75b2 */ /* 0x0001220008000100 */
[----:B------:R0:W0:Y:S01]  /*0290*/  SYNCS.EXCH.64 URZ, [UR8+0x10], UR4 ;  /* 0x00001004083f75b2 */ /* 0x0000220008000100 */
        /* <DEDUP_REMOVED lines=69> */
[----:B-1234-:R-:W-:Y:S01]  /*06f0*/  NOP ;  /* 0x0000000000007918 */ /* 0x01efe20000000000 */
.L_x_3:
[----:B0-----:R-:W-:Y:S05]  /*0700*/  BSYNC B0 ;  /* 0x0000000000007941 */ /* 0x001fea0003800000 */
.L_x_2:
[----:B------:R-:W-:Y:S01]  /*0710*/  SHF.R.S32.HI R5, RZ, 0x1f, R0 ;  /* 0x0000001fff057819 */ /* 0x000fe20000011400 */
[----:B------:R-:W0:Y:S01]  /*0720*/  SHFL.IDX PT, R2, R2, RZ, 0x1f ;  /* 0x00001fff02027589 */ /* 0x000e2200000e0000 */
[----:B------:R-:W1:Y:S01]  /*0730*/  S2UR UR8, SR_CTAID.X ;  /* 0x00000000000879c3 */ /* 0x000e620000002500 */
[----:B------:R-:W-:Y:S02]  /*0740*/  ELECT P0, URZ, PT ;  /* 0x00000000003f782f */ /* 0x000fe40003800000 */
[----:B------:R-:W-:Y:S01]  /*0750*/  LEA.HI R5, R5, R0, RZ, 0x7 ;  /* 0x0000000005057211 */ /* 0x000fe200078f38ff */
[----:B------:R-:W2:Y:S01]  /*0760*/  S2R R8, SR_CTAID.Y ;  /* 0x0000000000087919 */ /* 0x000ea20000002600 */
[----:B------:R-:W-:Y:S01]  /*0770*/  ULDC UR4, c[0x0][0x150] ;  /* 0x0000540000047ab9 */ /* 0x000fe20000000800 */
[----:B------:R-:W-:Y:S01]  /*0780*/  VIADD R16, R4, 0xffffffff ;  /* 0xffffffff04107836 */ /* 0x000fe20000000000 */
[----:B------:R-:W-:Y:S01]  /*0790*/  LOP3.LUT R5, R5, 0xffffff80, RZ, 0xc0, !PT ;  /* 0xffffff8005057812 */ /* 0x000fe200078ec0ff */
[----:B------:R-:W-:Y:S01]  /*07a0*/  NOP ;  /* 0x0000000000007918 */ /* 0x000fe20000000000 */
[----:B------:R-:W3:Y:S01]  /*07b0*/  LDC R12, c[0x0][0x144] ;  /* 0x00005100ff0c7b82 */ /* 0x000ee20000000800 */
[----:B------:R-:W-:Y:S01]  /*07c0*/  NOP ;  /* 0x0000000000007918 */ /* 0x000fe20000000000 */
[----:B------:R-:W-:Y:S01]  /*07d0*/  ISETP.GE.U32.AND P6, PT, R16, 0x2, PT ;  /* 0x000000021000780c */ /* 0x000fe20003fc6070 */
[----:B------:R-:W-:Y:S01]  /*07e0*/  IMAD.IADD R5, R0, 0x1, -R5 ;  /* 0x0000000100057824 */ /* 0x000fe200078e0a05 */
[----:B------:R-:W-:-:S04]  /*07f0*/  ISETP.NE.AND P3, PT, R4, RZ, PT ;  /* 0x000000ff0400720c */ /* 0x000fc80003f65270 */
[----:B------:R-:W-:Y:S01]  /*0800*/  SHF.R.S32.HI R6, RZ, 0x1f, R5 ;  /* 0x0000001fff067819 */ /* 0x000fe20000011405 */
[----:B------:R-:W4:Y:S03]  /*0810*/  LDC R13, c[0x0][0x140] ;  /* 0x00005000ff0d7b82 */ /* 0x000f260000000800 */
[----:B------:R-:W-:Y:S02]  /*0820*/  LEA.HI R6, R6, R5, RZ, 0x3 ;  /* 0x0000000506067211 */ /* 0x000fe400078f18ff */
[----:B0-----:R-:W-:Y:S02]  /*0830*/  ISETP.NE.OR P0, PT, R2, RZ, !P0 ;  /* 0x000000ff0200720c */ /* 0x001fe40004705670 */
[--C-:B------:R-:W-:Y:S02]  /*0840*/  SHF.R.S32.HI R2, RZ, 0x3, R6.reuse ;  /* 0x00000003ff027819 */ /* 0x100fe40000011406 */
[----:B------:R-:W-:-:S02]  /*0850*/  SHF.R.S32.HI R11, RZ, 0x1f, R6 ;  /* 0x0000001fff0b7819 */ /* 0x000fc40000011406 */
[----:B------:R-:W-:Y:S02]  /*0860*/  SHF.R.S32.HI R6, RZ, 0x1f, R3 ;  /* 0x0000001fff067819 */ /* 0x000fe40000011403 */
[----:B-1----:R-:W-:Y:S02]  /*0870*/  I2FP.F32.U32 R10, UR8 ;  /* 0x00000008000a7c45 */ /* 0x002fe40008201000 */
[----:B------:R-:W-:Y:S02]  /*0880*/  LEA.HI R11, R11, R2, RZ, 0x2 ;  /* 0x000000020b0b7211 */ /* 0x000fe400078f10ff */
[----:B------:R-:W-:Y:S01]  /*0890*/  LEA.HI R6, R6, R3, RZ, 0x2 ;  /* 0x0000000306067211 */ /* 0x000fe200078f10ff */
[----:B------:R-:W-:Y:S01]  /*08a0*/  FMUL R10, R10, UR4 ;  /* 0x000000040a0a7c20 */ /* 0x000fe20008400000 */
[----:B------:R-:W-:Y:S01]  /*08b0*/  LOP3.LUT R11, R11, 0xfffffffc, RZ, 0xc0, !PT ;  /* 0xfffffffc0b0b7812 */ /* 0x000fe200078ec0ff */
[----:B------:R-:W-:Y:S01]  /*08c0*/  VOTEU.ALL UP0, P0 ;  /* 0x00000000003f7886 */ /* 0x000fe20000000000 */
[----:B------:R-:W-:Y:S01]  /*08d0*/  LOP3.LUT R6, R6, 0x3ffffffc, RZ, 0xc0, !PT ;  /* 0x3ffffffc06067812 */ /* 0x000fe200078ec0ff */
[----:B------:R-:W-:Y:S01]  /*08e0*/  ULDC UR4, c[0x0][0x154] ;  /* 0x0000550000047ab9 */ /* 0x000fe20000000800 */
[----:B----4-:R-:W-:Y:S01]  /*08f0*/  ISETP.EQ.U32.AND P2, PT, R13, 0x1, PT ;  /* 0x000000010d00780c */ /* 0x010fe20003f42070 */
[----:B------:R-:W-:Y:S01]  /*0900*/  IMAD.IADD R11, R2, 0x1, -R11 ;  /* 0x00000001020b7824 */ /* 0x000fe200078e0a0b */
[----:B------:R-:W0:Y:S01]  /*0910*/  F2I.U32.TRUNC.NTZ R10, R10 ;  /* 0x0000000a000a7305 */ /* 0x000e22000020f000 */
[----:B------:R-:W-:Y:S01]  /*0920*/  IMAD.IADD R6, R3, 0x1, -R6 ;  /* 0x0000000103067824 */ /* 0x000fe200078e0a06 */
[----:B--2---:R-:W-:Y:S01]  /*0930*/  I2FP.F32.U32 R2, R8 ;  /* 0x0000000800027245 */ /* 0x004fe20000201000 */
[----:B------:R-:W1:Y:S01]  /*0940*/  @!UP0 S2UR UR7, SR_CgaCtaId ;  /* 0x00000000000789c3 */ /* 0x000e620000008800 */
[----:B------:R-:W-:Y:S01]  /*0950*/  @!UP0 UMOV UR6, 0x400 ;  /* 0x0000040000068882 */ /* 0x000fe20000000000 */
[----:B------:R-:W-:Y:S01]  /*0960*/  IMAD R6, R6, 0x4, R11 ;  /* 0x0000000406067824 */ /* 0x000fe200078e020b */
[----:B------:R-:W-:-:S04]  /*0970*/  VOTEU.ALL UP1, P0 ;  /* 0x00000000003f7886 */ /* 0x000fc80000020000 */
[----:B------:R-:W-:-:S04]  /*0980*/  SHF.R.S32.HI R3, RZ, 0x1f, R6 ;  /* 0x0000001fff037819 */ /* 0x000fc80000011406 */
[----:B------:R-:W-:Y:S01]  /*0990*/  LEA.HI R3, R3, R6, RZ, 0x2 ;  /* 0x0000000603037211 */ /* 0x000fe200078f10ff */
[----:B0-----:R-:W-:-:S03]  /*09a0*/  IMAD.MOV R11, RZ, RZ, -R10 ;  /* 0x000000ffff0b7224 */ /* 0x001fc600078e0a0a */
[----:B------:R-:W-:Y:S01]  /*09b0*/  LOP3.LUT R3, R3, 0xfffffffc, RZ, 0xc0, !PT ;  /* 0xfffffffc03037812 */ /* 0x000fe200078ec0ff */
[----:B---3--:R-:W-:Y:S02]  /*09c0*/  IMAD R10, R12, R11, UR8 ;  /* 0x000000080c0a7e24 */ /* 0x008fe4000f8e020b */
[----:B------:R-:W-:Y:S01]  /*09d0*/  FMUL R12, R2, UR4 ;  /* 0x00000004020c7c20 */ /* 0x000fe20008400000 */
[----:B------:R-:W0:Y:S01]  /*09e0*/  LDC R11, c[0x0][0x148] ;  /* 0x00005200ff0b7b82 */ /* 0x000e220000000800 */
[----:B------:R-:W-:Y:S01]  /*09f0*/  SHF.R.S32.HI R2, RZ, 0x1f, R7 ;  /* 0x0000001fff027819 */ /* 0x000fe20000011407 */
[----:B------:R-:W-:Y:S01]  /*0a00*/  IMAD.IADD R3, R6, 0x1, -R3 ;  /* 0x0000000106037824 */ /* 0x000fe200078e0a03 */
[----:B------:R-:W-:Y:S02]  /*0a10*/  UMOV UR4, 0x20 ;  /* 0x0000002000047882 */ /* 0x000fe40000000000 */
[----:B------:R-:W2:Y:S01]  /*0a20*/  F2I.U32.TRUNC.NTZ R12, R12 ;  /* 0x0000000c000c7305 */ /* 0x000ea2000020f000 */
[----:B------:R-:W-:Y:S01]  /*0a30*/  LEA.HI R2, R2, R7, RZ, 0x2 ;  /* 0x0000000702027211 */ /* 0x000fe200078f10ff */
[----:B------:R-:W-:-:S04]  /*0a40*/  @!UP0 UIADD3 UR4, -UR4, 0x100000, URZ ;  /* 0x0010000004048890 */ /* 0x000fc8000fffe13f */
[----:B------:R-:W-:Y:S02]  /*0a50*/  @!UP0 USHF.L.U32 UR5, UR4, 0xb, URZ ;  /* 0x0000000b04058899 */ /* 0x000fe4000800063f */
[----:B------:R-:W-:Y:S01]  /*0a60*/  @!UP0 USHF.L.U32 UR4, UR4, 0x1, URZ ;  /* 0x0000000104048899 */ /* 0x000fe2000800063f */
[----:B------:R-:W-:Y:S01]  /*0a70*/  ISETP.NE.AND P4, PT, R3, R10, PT ;  /* 0x0000000a0300720c */ /* 0x000fe20003f85270 */
[----:B------:R-:W-:Y:S01]  /*0a80*/  IMAD.SHL.U32 R3, R6, 0x4, RZ ;  /* 0x0000000406037824 */ /* 0x000fe200078e00ff */
[----:B------:R-:W-:Y:S01]  /*0a90*/  LOP3.LUT R2, R2, 0xfffffffc, RZ, 0xc0, !PT ;  /* 0xfffffffc02027812 */ /* 0x000fe200078ec0ff */
[----:B-1----:R-:W-:Y:S01]  /*0aa0*/  @!UP0 ULEA UR6, UR7, UR6, 0x18 ;  /* 0x0000000607068291 */ /* 0x002fe2000f8ec03f */
[----:B------:R-:W-:Y:S02]  /*0ab0*/  VOTEU.ALL UP0, P0 ;  /* 0x00000000003f7886 */ /* 0x000fe40000000000 */
[----:B------:R-:W-:Y:S01]  /*0ac0*/  LOP3.LUT R3, R6, 0xc, R3, 0x78, !PT ;  /* 0x0000000c06037812 */ /* 0x000fe200078e7803 */
[----:B------:R-:W-:Y:S01]  /*0ad0*/  IMAD.IADD R7, R7, 0x1, -R2 ;  /* 0x0000000107077824 */ /* 0x000fe200078e0a02 */
[----:B------:R-:W-:Y:S01]  /*0ae0*/  LOP3.LUT P0, RZ, R5, 0x7, RZ, 0xc0, !PT ;  /* 0x0000000705ff7812 */ /* 0x000fe2000780c0ff */
[----:B------:R-:W-:-:S02]  /*0af0*/  IMAD.MOV.U32 R6, RZ, RZ, 0x1 ;  /* 0x00000001ff067424 */ /* 0x000fc400078e00ff */
[----:B--2---:R-:W-:Y:S02]  /*0b00*/  IMAD.MOV R20, RZ, RZ, -R12 ;  /* 0x000000ffff147224 */ /* 0x004fe400078e0a0c */
[----:B------:R-:W-:Y:S02]  /*0b10*/  @P4 SHF.R.S32.HI R2, RZ, 0x1f, R3 ;  /* 0x0000001fff024819 */ /* 0x000fe40000011403 */
[----:B------:R-:W-:Y:S01]  /*0b20*/  ISETP.NE.AND P1, PT, R7, 0x3, PT ;  /* 0x000000030700780c */ /* 0x000fe20003f25270 */
[----:B0-----:R-:W-:Y:S01]  /*0b30*/  IMAD R13, R11, R20, R8 ;  /* 0x000000140b0d7224 */ /* 0x001fe200078e0208 */
[----:B------:R-:W-:Y:S01]  /*0b40*/  @P4 LEA.HI R2, R2, R3, RZ, 0x2 ;  /* 0x0000000302024211 */ /* 0x000fe200078f10ff */
[----:B------:R-:W0:Y:S02]  /*0b50*/  FENCE.VIEW.ASYNC.S ;  /* 0x00000000000073c6 */ /* 0x000e240000000000 */
[----:B0-----:R0:W1:Y:S01]  /*0b60*/  @!UP0 SYNCS.EXCH.64 URZ, [UR6+0x260], UR4 ;  /* 0x00026004063f85b2 */ /* 0x0010620008000100 */
[----:B------:R-:W-:-:S02]  /*0b70*/  ISETP.EQ.OR P1, PT, R7, RZ, !P1 ;  /* 0x000000ff0700720c */ /* 0x000fc40004f22670 */
[----:B------:R-:W-:Y:S02]  /*0b80*/  @P4 SHF.R.S32.HI R2, RZ, 0x2, R2 ;  /* 0x00000002ff024819 */ /* 0x000fe40000011402 */
[----:B------:R-:W-:Y:S02]  /*0b90*/  ISETP.LT.U32.AND P0, PT, R3, 0x4, !P0 ;  /* 0x000000040300780c */ /* 0x000fe40004701070 */
[----:B------:R-:W-:Y:S02]  /*0ba0*/  @P4 ISETP.NE.AND P5, PT, R2, R13, PT ;  /* 0x0000000d0200420c */ /* 0x000fe40003fa5270 */
[----:B------:R-:W-:Y:S02]  /*0bb0*/  ISETP.EQ.AND P1, PT, R4, RZ, P1 ;  /* 0x000000ff0400720c */ /* 0x000fe40000f22270 */
[----:B------:R-:W-:Y:S02]  /*0bc0*/  SEL R5, RZ, 0x1, !P0 ;  /* 0x00000001ff057807 */ /* 0x000fe40004000000 */
[----:B------:R-:W-:-:S02]  /*0bd0*/  @P4 SEL R6, RZ, 0x1, P5 ;  /* 0x00000001ff064807 */ /* 0x000fc40002800000 */
[----:B------:R-:W-:Y:S01]  /*0be0*/  SEL R2, RZ, 0x1, !P1 ;  /* 0x00000001ff027807 */ /* 0x000fe20004800000 */
[----:B------:R0:W2:Y:S01]  /*0bf0*/  @!UP1 SYNCS.EXCH.64 URZ, [UR6+0x268], UR4 ;  /* 0x00026804063f95b2 */ /* 0x0000a20008000100 */
[----:B------:R-:W-:Y:S01]  /*0c00*/  LOP3.LUT R6, R6, R5, RZ, 0xc0, !PT ;  /* 0x0000000506067212 */ /* 0x000fe200078ec0ff */
[----:B------:R-:W-:Y:S01]  /*0c10*/  NOP ;  /* 0x0000000000007918 */ /* 0x000fe20000000000 */
[----:B------:R-:W-:Y:S01]  /*0c20*/  SEL R2, R2, 0x2, P6 ;  /* 0x0000000202027807 */ /* 0x000fe20003000000 */
[----:B------:R-:W-:Y:S06]  /*0c30*/  @!P2 BRA `(.L_x_4) ;  /* 0x000000000008a947 */ /* 0x000fec0003800000 */
[----:B-12---:R-:W-:Y:S01]  /*0c40*/  UCGABAR_ARV ;  /* 0x00000000000079c7 */ /* 0x006fe20008000000 */
[----:B------:R-:W-:Y:S05]  /*0c50*/  BRA `(.L_x_5) ;  /* 0x0000000000047947 */ /* 0x000fea0003800000 */
.L_x_4:
[----:B-12---:R-:W-:Y:S01]  /*0c60*/  NOP ;  /* 0x0000000000007918 */ /* 0x006fe20000000000 */
.L_x_5:
[----:B------:R-:W1:Y:S01]  /*0c70*/  LDC R4, c[0x0][0x65c] ;  /* 0x00019700ff047b82 */ /* 0x000e620000000800 */
[----:B------:R-:W-:Y:S01]  /*0c80*/  IMAD.MOV.U32 R5, RZ, RZ, RZ ;  /* 0x000000ffff057224 */ /* 0x000fe200078e00ff */
[----:B-1----:R-:W-:Y:S01]  /*0c90*/  ISETP.NE.AND P4, PT, R4, 0x1, PT ;  /* 0x000000010400780c */ /* 0x002fe20003f85270 */
[----:B------:R-:W-:-:S12]  /*0ca0*/  IMAD.U32 R4, RZ, RZ, UR8 ;  /* 0x00000008ff047e24 */ /* 0x000fd8000f8e00ff */
[----:B------:R-:W1:Y:S01]  /*0cb0*/  @P4 LDC R15, c[0x0][0x10] ;  /* 0x00000400ff0f4b82 */ /* 0x000e620000000800 */
[----:B------:R-:W-:Y:S02]  /*0cc0*/  @P4 IMAD.MOV.U32 R9, RZ, RZ, RZ ;  /* 0x000000ffff094224 */ /* 0x000fe400078e00ff */
[----:B------:R-:W-:-:S05]  /*0cd0*/  @P4 IMAD.MOV.U32 R17, RZ, RZ, RZ ;  /* 0x000000ffff114224 */ /* 0x000fca00078e00ff */
[----:B------:R-:W2:Y:S01]  /*0ce0*/  @!P4 LDC R13, c[0x0][0xc] ;  /* 0x00000300ff0dcb82 */ /* 0x000ea20000000800 */
[----:B-1----:R-:W-:-:S04]  /*0cf0*/  @P4 IMAD.WIDE.U32 R14, R15, UR8, R8 ;  /* 0x000000080f0e4c25 */ /* 0x002fc8000f8e0008 */
[----:B--2---:R-:W-:-:S04]  /*0d00*/  @!P4 IMAD.WIDE.U32 R12, R8, R13, R4 ;  /* 0x0000000d080cc225 */ /* 0x004fc800078e0004 */
[----:B------:R-:W-:Y:S02]  /*0d10*/  @P4 IMAD.MOV.U32 R4, RZ, RZ, R14 ;  /* 0x000000ffff044224 */ /* 0x000fe400078e000e */
[----:B------:R-:W-:Y:S02]  /*0d20*/  @P4 IMAD.IADD R5, R15, 0x1, R17 ;  /* 0x000000010f054824 */ /* 0x000fe400078e0211 */
[----:B------:R-:W-:Y:S02]  /*0d30*/  @!P4 IMAD.MOV.U32 R4, RZ, RZ, R12 ;  /* 0x000000ffff04c224 */ /* 0x000fe400078e000c */
[----:B------:R-:W-:Y:S01]  /*0d40*/  @!P4 IMAD.MOV.U32 R5, RZ, RZ, R13 ;  /* 0x000000ffff05c224 */ /* 0x000fe200078e000d */
[----:B------:R-:W-:Y:S06]  /*0d50*/  @!P2 BRA `(.L_x_6) ;  /* 0x00000000000ca947 */ /* 0x000fec0003800000 */
[----:B------:R-:W-:Y:S01]  /*0d60*/  UCGABAR_WAIT ;  /* 0x0000000000007dc7 */ /* 0x000fe20008000000 */
[----:B------:R-:W-:Y:S01]  /*0d70*/  CCTL.IVALL ;  /* 0x00000000ff00798f */ /* 0x000fe20002000000 */
[----:B------:R-:W-:Y:S05]  /*0d80*/  BRA `(.L_x_7) ;  /* 0x0000000000047947 */ /* 0x000fea0003800000 */
.L_x_6:
[----:B------:R-:W-:Y:S06]  /*0d90*/  BAR.SYNC.DEFER_BLOCKING 0x0 ;  /* 0x0000000000007b1d */ /* 0x000fec0000010000 */
.L_x_7:
[----:B------:R-:W-:Y:S05]  /*0da0*/  @!P3 BRA `(.L_x_8) ;  /* 0x0000004800dcb947 */ /* 0x000fea0003800000 */
[----:B------:R-:W-:-:S13]  /*0db0*/  ISETP.GT.U32.AND P0, PT, R16, 0x1, PT ;  /* 0x000000011000780c */ /* 0x000fda0003f04070 */
[----:B0-----:R-:W-:Y:S05]  /*0dc0*/  @P0 EXIT ;  /* 0x000000000000094d */ /* 0x001fea0003800000 */
[----:B------:R-:W-:Y:S01]  /*0dd0*/  ULDC.64 UR4, c[0x0][0x650] ;  /* 0x0001940000047ab9 */ /* 0x000fe20000000a00 */
[----:B------:R-:W-:Y:S01]  /*0de0*/  PRMT R14, RZ, 0x7610, R14 ;  /* 0x00007610ff0e7816 */ /* 0x000fe2000000000e */
[----:B------:R-:W-:Y:S01]  /*0df0*/  IMAD.MOV.U32 R71, RZ, RZ, -0x1 ;  /* 0xffffffffff477424 */ /* 0x000fe200078e00ff */
[----:B------:R-:W-:Y:S01]  /*0e00*/  ISETP.GE.U32.AND P0, PT, R4, UR4, PT ;  /* 0x0000000404007c0c */ /* 0x000fe2000bf06070 */
[----:B------:R-:W-:Y:S02]  /*0e10*/  IMAD.MOV.U32 R15, RZ, RZ, -0x1 ;  /* 0xffffffffff0f7424 */ /* 0x000fe400078e00ff */
[----:B------:R-:W-:Y:S01]  /*0e20*/  IMAD.MOV.U32 R73, RZ, RZ, -0x1 ;  /* 0xffffffffff497424 */ /* 0x000fe200078e00ff */
[----:B------:R-:W-:-:S13]  /*0e30*/  ISETP.GE.U32.AND.EX P0, PT, R5, UR5, PT, P0 ;  /* 0x0000000505007c0c */ /* 0x000fda000bf06100 */
[----:B------:R-:W-:Y:S05]  /*0e40*/  @P0 BRA `(.L_x_9) ;  /* 0x0000000400240947 */ /* 0x000fea0003800000 */
[----:B------:R-:W0:Y:S01]  /*0e50*/  LDC.64 R22, c[0x0][0x628] ;  /* 0x00018a00ff167b82 */ /* 0x000e220000000a00 */
[----:B------:R-:W-:Y:S02]  /*0e60*/  IMAD.MOV.U32 R12, RZ, RZ, R4 ;  /* 0x000000ffff0c7224 */ /* 0x000fe400078e0004 */
[----:B------:R-:W-:-:S05]  /*0e70*/  IMAD.MOV.U32 R13, RZ, RZ, R5 ;  /* 0x000000ffff0d7224 */ /* 0x000fca00078e0005 */
[----:B------:R-:W1:Y:S08]  /*0e80*/  LDC R18, c[0x0][0x630] ;  /* 0x00018c00ff127b82 */ /* 0x000e700000000800 */
[----:B------:R-:W2:Y:S01]  /*0e90*/  LDC.64 R24, c[0x0][0x620] ;  /* 0x00018800ff187b82 */ /* 0x000ea20000000a00 */
[----:B0-----:R-:W-:-:S04]  /*0ea0*/  ISETP.NE.U32.AND P0, PT, R22, RZ, PT ;  /* 0x000000ff1600720c */ /* 0x001fc80003f05070 */
[----:B------:R-:W-:-:S13]  /*0eb0*/  ISETP.NE.AND.EX P0, PT, R23, RZ, PT, P0 ;  /* 0x000000ff1700720c */ /* 0x000fda0003f05300 */
[----:B-12---:R-:W-:Y:S05]  /*0ec0*/  @!P0 BRA `(.L_x_10) ;  /* 0x0000000000288947 */ /* 0x006fea0003800000 */
[----:B------:R-:W0:Y:S02]  /*0ed0*/  LDC R7, c[0x0][0x634] ;  /* 0x00018d00ff077b82 */ /* 0x000e240000000800 */
[----:B0-----:R-:W-:-:S05]  /*0ee0*/  IADD3 R7, P0, R4, R7, RZ ;  /* 0x0000000704077210 */ /* 0x001fca0007f1e0ff */
[----:B------:R-:W-:-:S04]  /*0ef0*/  IMAD.X R19, RZ, RZ, R5, P0 ;  /* 0x000000ffff137224 */ /* 0x000fc800000e0605 */
[----:B------:R-:W-:-:S04]  /*0f00*/  IMAD.WIDE.U32 R12, R19, R22, RZ ;  /* 0x00000016130c7225 */ /* 0x000fc800078e00ff */
[----:B------:R-:W-:-:S04]  /*0f10*/  IMAD.WIDE.U32 R14, P0, R7, R23, R12 ;  /* 0x00000017070e7225 */ /* 0x000fc8000780000c */
[----:B------:R-:W-:-:S04]  /*0f20*/  IMAD.WIDE.U32 R12, R7, R22, RZ ;  /* 0x00000016070c7225 */ /* 0x000fc800078e00ff */
[----:B------:R-:W-:Y:S01]  /*0f30*/  IMAD.X R17, RZ, RZ, RZ, P0 ;  /* 0x000000ffff117224 */ /* 0x000fe200000e06ff */
[----:B------:R-:W-:Y:S01]  /*0f40*/  IADD3 RZ, P0, R13, R14, RZ ;  /* 0x0000000e0dff7210 */ /* 0x000fe20007f1e0ff */
[----:B------:R-:W-:-:S04]  /*0f50*/  IMAD.MOV.U32 R16, RZ, RZ, R15 ;  /* 0x000000ffff107224 */ /* 0x000fc800078e000f */
[----:B------:R-:W-:-:S08]  /*0f60*/  IMAD.WIDE.U32.X R12, R19, R23, R16, P0 ;  /* 0x00000017130c7225 */ /* 0x000fd000000e0410 */
.L_x_10:
[----:B------:R-:W0:Y:S01]  /*0f70*/  LDC.64 R28, c[0x0][0x640] ;  /* 0x00019000ff1c7b82 */ /* 0x000e220000000a00 */
[--C-:B------:R-:W-:Y:S01]  /*0f80*/  SHF.R.U64 R73, R12, R18, R13.reuse ;  /* 0x000000120c497219 */ /* 0x100fe2000000120d */
[----:B------:R-:W-:Y:S01]  /*0f90*/  IMAD R27, R11, R20, R8 ;  /* 0x000000140b1b7224 */ /* 0x000fe200078e0208 */
[----:B------:R-:W-:Y:S01]  /*0fa0*/  SHF.R.U32.HI R7, RZ, R18, R13 ;  /* 0x00000012ff077219 */ /* 0x000fe2000001160d */
[----:B------:R-:W-:Y:S01]  /*0fb0*/  IMAD.MOV.U32 R23, RZ, RZ, 0x1 ;  /* 0x00000001ff177424 */ /* 0x000fe200078e00ff */
[----:B------:R-:W-:-:S03]  /*0fc0*/  IADD3 R9, P0, RZ, -R73, RZ ;  /* 0x80000049ff097210 */ /* 0x000fc60007f1e0ff */
[----:B------:R-:W1:Y:S02]  /*0fd0*/  LDC R22, c[0x0][0x618] ;  /* 0x00018600ff167b82 */ /* 0x000e640000000800 */
[----:B------:R-:W-:Y:S02]  /*0fe0*/  IMAD.X R7, RZ, RZ, ~R7, P0 ;  /* 0x000000ffff077224 */ /* 0x000fe400000e0e07 */
[----:B------:R-:W-:-:S04]  /*0ff0*/  IMAD.WIDE.U32 R12, R9, R24, R4 ;  /* 0x00000018090c7225 */ /* 0x000fc800078e0004 */
[----:B------:R-:W2:Y:S01]  /*1000*/  LDC R18, c[0x0][0x608] ;  /* 0x00018200ff127b82 */ /* 0x000ea20000000800 */
[----:B------:R-:W-:Y:S02]  /*1010*/  IMAD R14, R7, R24, RZ ;  /* 0x00000018070e7224 */ /* 0x000fe400078e02ff */
[----:B------:R-:W-:Y:S02]  /*1020*/  IMAD.MOV.U32 R7, RZ, RZ, -0x1 ;  /* 0xffffffffff077424 */ /* 0x000fe400078e00ff */
[----:B------:R-:W-:-:S03]  /*1030*/  IMAD R9, R9, R25, R14 ;  /* 0x0000001909097224 */ /* 0x000fc600078e020e */
[----:B------:R-:W3:Y:S01]  /*1040*/  LDC R26, c[0x0][0x658] ;  /* 0x00019600ff1a7b82 */ /* 0x000ee20000000800 */
[----:B------:R-:W-:Y:S01]  /*1050*/  IMAD.IADD R9, R13, 0x1, R9 ;  /* 0x000000010d097824 */ /* 0x000fe200078e0209 */
[----:B0-----:R-:W-:-:S04]  /*1060*/  ISETP.NE.U32.AND P0, PT, R28, RZ, PT ;  /* 0x000000ff1c00720c */ /* 0x001fc80003f05070 */
[----:B------:R-:W-:Y:S02]  /*1070*/  ISETP.NE.AND.EX P0, PT, R29, RZ, PT, P0 ;  /* 0x000000ff1d00720c */ /* 0x000fe40003f05300 */
[----:B------:R-:W0:Y:S01]  /*1080*/  LDC R24, c[0x0][0x600] ;  /* 0x00018000ff187b82 */ /* 0x000e220000000800 */
[-CC-:B-1----:R-:W-:Y:S02]  /*1090*/  SHF.R.U64 R16, R12, R22.reuse, R9.reuse ;  /* 0x000000160c107219 */ /* 0x182fe40000001209 */
[----:B------:R-:W-:-:S05]  /*10a0*/  SHF.R.U32.HI R9, RZ, R22, R9 ;  /* 0x00000016ff097219 */ /* 0x000fca0000011609 */
[----:B------:R-:W1:Y:S01]  /*10b0*/  LDC R19, c[0x0][0x648] ;  /* 0x00019200ff137b82 */ /* 0x000e620000000800 */
[-CC-:B--2---:R-:W-:Y:S02]  /*10c0*/  SHF.R.U64 R22, R16, R18.reuse, R9.reuse ;  /* 0x0000001210167219 */ /* 0x184fe40000001209 */
[----:B------:R-:W-:-:S05]  /*10d0*/  SHF.R.U32.HI R9, RZ, R18, R9 ;  /* 0x00000012ff097219 */ /* 0x000fca0000011609 */
[----:B------:R-:W2:Y:S01]  /*10e0*/  LDC R21, c[0x0][0x638] ;  /* 0x00018e00ff157b82 */ /* 0x000ea20000000800 */
[-CC-:B---3--:R-:W-:Y:S02]  /*10f0*/  SHF.R.U64 R18, R22, R26.reuse, R9.reuse ;  /* 0x0000001a16127219 */ /* 0x188fe40000001209 */
[-C--:B------:R-:W-:Y:S02]  /*1100*/  SHF.L.U32 R7, R7, R26.reuse, RZ ;  /* 0x0000001a07077219 */ /* 0x080fe400000006ff */
[----:B------:R-:W-:Y:S01]  /*1110*/  SHF.R.U32.HI R9, RZ, R26, R9 ;  /* 0x0000001aff097219 */ /* 0x000fe20000011609 */
[----:B------:R-:W-:Y:S01]  /*1120*/  IMAD.MOV.U32 R8, RZ, RZ, R18 ;  /* 0x000000ffff087224 */ /* 0x000fe200078e0012 */
[----:B------:R-:W-:Y:S01]  /*1130*/  LOP3.LUT R11, RZ, R7, RZ, 0x33, !PT ;  /* 0x00000007ff0b7212 */ /* 0x000fe200078e33ff */
[----:B------:R-:W3:Y:S01]  /*1140*/  LDC R25, c[0x0][0x610] ;  /* 0x00018400ff197b82 */ /* 0x000ee20000000800 */
[----:B------:R-:W-:Y:S05]  /*1150*/  @!P0 BRA `(.L_x_11) ;  /* 0x0000000000288947 */ /* 0x000fea0003800000 */
[----:B------:R-:W4:Y:S02]  /*1160*/  LDC R7, c[0x0][0x64c] ;  /* 0x00019300ff077b82 */ /* 0x000f240000000800 */
[----:B----4-:R-:W-:-:S05]  /*1170*/  IADD3 R7, P0, R18, R7, RZ ;  /* 0x0000000712077210 */ /* 0x010fca0007f1e0ff */
        /* <DEDUP_REMOVED lines=8> */
.L_x_11:
[----:B-1----:R-:W-:Y:S01]  /*1200*/  SHF.R.U64 R9, R8, R19, R9 ;  /* 0x0000001308097219 */ /* 0x002fe20000001209 */
[----:B------:R-:W-:Y:S01]  /*1210*/  IMAD.MOV.U32 R14, RZ, RZ, 0x1 ;  /* 0x00000001ff0e7424 */ /* 0x000fe200078e00ff */
[----:B------:R-:W-:Y:S01]  /*1220*/  LOP3.LUT R8, R22, R11, RZ, 0xc0, !PT ;  /* 0x0000000b16087212 */ /* 0x000fe200078ec0ff */
[----:B0-----:R-:W-:Y:S01]  /*1230*/  VIADD R11, R24, 0xffffffff ;  /* 0xffffffff180b7836 */ /* 0x001fe20000000000 */
[----:B------:R-:W-:Y:S01]  /*1240*/  SHF.L.U32 R7, R23, R26, RZ ;  /* 0x0000001a17077219 */ /* 0x000fe200000006ff */
[----:B------:R-:W-:Y:S01]  /*1250*/  IMAD.MOV R12, RZ, RZ, -R9 ;  /* 0x000000ffff0c7224 */ /* 0x000fe200078e0a09 */
[----:B------:R-:W-:Y:S02]  /*1260*/  SEL R10, R10, R27, !P4 ;  /* 0x0000001b0a0a7207 */ /* 0x000fe40006000000 */
[----:B------:R-:W-:Y:S01]  /*1270*/  LOP3.LUT R11, R16, R11, RZ, 0xc0, !PT ;  /* 0x0000000b100b7212 */ /* 0x000fe200078ec0ff */
[----:B------:R-:W-:Y:S02]  /*1280*/  IMAD R9, R7, R9, R8 ;  /* 0x0000000907097224 */ /* 0x000fe400078e0208 */
[----:B--2---:R-:W-:-:S02]  /*1290*/  IMAD R7, R12, R21, R18 ;  /* 0x000000150c077224 */ /* 0x004fc400078e0212 */
[----:B---3--:R-:W-:Y:S02]  /*12a0*/  IMAD R10, R9, R25, R10 ;  /* 0x00000019090a7224 */ /* 0x008fe400078e020a */
[----:B------:R-:W-:-:S05]  /*12b0*/  IMAD R7, R7, R24, R11 ;  /* 0x0000001807077224 */ /* 0x000fca00078e020b */
[----:B------:R-:W-:Y:S02]  /*12c0*/  SEL R15, R7, R10, !P4 ;  /* 0x0000000a070f7207 */ /* 0x000fe40006000000 */
[----:B------:R-:W-:-:S07]  /*12d0*/  SEL R71, R10, R7, !P4 ;  /* 0x000000070a477207 */ /* 0x000fce0006000000 */
.L_x_9:
[----:B------:R-:W-:-:S08]  /*12e0*/  NOP ;  /* 0x0000000000007918 */ /* 0x000fd00000000000 */
[----:B------:R-:W0:Y:S02]  /*12f0*/  USETMAXREG.TRY_ALLOC.CTAPOOL UP0, 0xe8 ;  /* 0x000000e8000079c8 */ /* 0x000e240008000600 */
[----:B0-----:R-:W-:-:S13]  /*1300*/  PLOP3.LUT P0, PT, PT, PT, UP0, 0x80, 0x0 ;  /* 0x000000000000781c */ /* 0x001fda0003f0f008 */
[----:B------:R-:W-:Y:S05]  /*1310*/  @!P0 BRA `(.L_x_9) ;  /* 0xfffffffc00f08947 */ /* 0x000fea000383ffff */
[----:B------:R-:W-:Y:S01]  /*1320*/  ULDC.64 UR4, c[0x0][0x598] ;  /* 0x0001660000047ab9 */ /* 0x000fe20000000a00 */
[----:B------:R-:W-:Y:S01]  /*1330*/  ULDC.64 UR18, c[0x0][0x208] ;  /* 0x0000820000127ab9 */ /* 0x000fe20000000a00 */
[----:B------:R-:W-:-:S04]  /*1340*/  ISETP.NE.U32.AND P0, PT, RZ, UR4, PT ;  /* 0x00000004ff007c0c */ /* 0x000fc8000bf05070 */
[----:B------:R-:W-:-:S13]  /*1350*/  ISETP.NE.AND.EX P0, PT, RZ, UR5, PT, P0 ;  /* 0x00000005ff007c0c */ /* 0x000fda000bf05300 */
[----:B------:R-:W-:Y:S05]  /*1360*/  @!P0 BRA `(.L_x_12) ;  /* 0x00000000001c8947 */ /* 0x000fea0003800000 */
[----:B------:R-:W0:Y:S02]  /*1370*/  LDC.64 R8, c[0x0][0x598] ;  /* 0x00016600ff087b82 */ /* 0x000e240000000a00 */
[----:B0-----:R-:W2:Y:S02]  /*1380*/  LDG.E.64 R8, desc[UR18][R8.64] ;  /* 0x0000001208087981 */ /* 0x001ea4000c1e1b00 */
[----:B--2---:R-:W-:-:S04]  /*1390*/  ISETP.NE.U32.AND P0, PT, R8, RZ, PT ;  /* 0x000000ff0800720c */ /* 0x004fc80003f05070 */
[----:B------:R-:W-:-:S13]  /*13a0*/  ISETP.NE.AND.EX P0, PT, R9, RZ, PT, P0 ;  /* 0x000000ff0900720c */ /* 0x000fda0003f05300 */
[----:B------:R-:W-:Y:S05]  /*13b0*/  @!P0 BRA `(.L_x_12) ;  /* 0x0000000000088947 */ /* 0x000fea0003800000 */
[----:B------:R0:W5:Y:S01]  /*13c0*/  LD.E R7, desc[UR18][R8.64] ;  /* 0x0000001208077980 */ /* 0x000162000c101900 */
[----:B------:R-:W-:Y:S05]  /*13d0*/  BRA `(.L_x_13) ;  /* 0x0000000000207947 */ /* 0x000fea0003800000 */
.L_x_12:
[----:B------:R-:W-:Y:S02]  /*13e0*/  ULDC.64 UR4, c[0x0][0x588] ;  /* 0x0001620000047ab9 */ /* 0x000fe40000000a00 */
[----:B------:R-:W-:-:S04]  /*13f0*/  ISETP.NE.U32.AND P0, PT, RZ, UR4, PT ;  /* 0x00000004ff007c0c */ /* 0x000fc8000bf05070 */
[----:B------:R-:W-:-:S13]  /*1400*/  ISETP.NE.AND.EX P0, PT, RZ, UR5, PT, P0 ;  /* 0x00000005ff007c0c */ /* 0x000fda000bf05300 */
[----:B------:R-:W-:Y:S05]  /*1410*/  @!P0 BRA `(.L_x_14) ;  /* 0x00000000000c8947 */ /* 0x000fea0003800000 */
[----:B------:R-:W0:Y:S02]  /*1420*/  LDC.64 R8, c[0x0][0x588] ;  /* 0x00016200ff087b82 */ /* 0x000e240000000a00 */
[----:B0-----:R1:W5:Y:S01]  /*1430*/  LDG.E R7, desc[UR18][R8.64] ;  /* 0x0000001208077981 */ /* 0x001362000c1e1900 */
[----:B------:R-:W-:Y:S05]  /*1440*/  BRA `(.L_x_13) ;  /* 0x0000000000047947 */ /* 0x000fea0003800000 */
.L_x_14:
[----:B------:R-:W2:Y:S02]  /*1450*/  LDC R7, c[0x0][0x580] ;  /* 0x00016000ff077b82 */ /* 0x000ea40000000800 */
.L_x_13:
[----:B------:R-:W-:Y:S02]  /*1460*/  ULDC.64 UR4, c[0x0][0x5a0] ;  /* 0x0001680000047ab9 */ /* 0x000fe40000000a00 */
[----:B------:R-:W-:-:S04]  /*1470*/  ISETP.NE.U32.AND P0, PT, RZ, UR4, PT ;  /* 0x00000004ff007c0c */ /* 0x000fc8000bf05070 */
[----:B------:R-:W-:-:S13]  /*1480*/  ISETP.NE.AND.EX P0, PT, RZ, UR5, PT, P0 ;  /* 0x00000005ff007c0c */ /* 0x000fda000bf05300 */
[----:B------:R-:W-:Y:S05]  /*1490*/  @!P0 BRA `(.L_x_15) ;  /* 0x00000000001c8947 */ /* 0x000fea0003800000 */
[----:B01----:R-:W0:Y:S02]  /*14a0*/  LDC.64 R8, c[0x0][0x5a0] ;  /* 0x00016800ff087b82 */ /* 0x003e240000000a00 */
[----:B0-----:R-:W3:Y:S02]  /*14b0*/  LDG.E.64 R8, desc[UR18][R8.64] ;  /* 0x0000001208087981 */ /* 0x001ee4000c1e1b00 */
[----:B---3--:R-:W-:-:S04]  /*14c0*/  ISETP.NE.U32.AND P0, PT, R8, RZ, PT ;  /* 0x000000ff0800720c */ /* 0x008fc80003f05070 */
[----:B------:R-:W-:-:S13]  /*14d0*/  ISETP.NE.AND.EX P0, PT, R9, RZ, PT, P0 ;  /* 0x000000ff0900720c */ /* 0x000fda0003f05300 */
[----:B------:R-:W-:Y:S05]  /*14e0*/  @!P0 BRA `(.L_x_15) ;  /* 0x0000000000088947 */ /* 0x000fea0003800000 */
[----:B------:R0:W5:Y:S01]  /*14f0*/  LD.E R12, desc[UR18][R8.64] ;  /* 0x00000012080c7980 */ /* 0x000162000c101900 */
[----:B------:R-:W-:Y:S05]  /*1500*/  BRA `(.L_x_16) ;  /* 0x0000000000207947 */ /* 0x000fea0003800000 */
.L_x_15:
[----:B------:R-:W-:Y:S02]  /*1510*/  ULDC.64 UR4, c[0x0][0x590] ;  /* 0x0001640000047ab9 */ /* 0x000fe40000000a00 */
[----:B------:R-:W-:-:S04]  /*1520*/  ISETP.NE.U32.AND P0, PT, RZ, UR4, PT ;  /* 0x00000004ff007c0c */ /* 0x000fc8000bf05070 */
[----:B------:R-:W-:-:S13]  /*1530*/  ISETP.NE.AND.EX P0, PT, RZ, UR5, PT, P0 ;  /* 0x00000005ff007c0c */ /* 0x000fda000bf05300 */
[----:B------:R-:W-:Y:S05]  /*1540*/  @!P0 BRA `(.L_x_17) ;  /* 0x00000000000c8947 */ /* 0x000fea0003800000 */
[----:B------:R-:W3:Y:S02]  /*1550*/  LDC.64 R12, c[0x0][0x590] ;  /* 0x00016400ff0c7b82 */ /* 0x000ee40000000a00 */
[----:B---3--:R3:W5:Y:S01]  /*1560*/  LDG.E R12, desc[UR18][R12.64] ;  /* 0x000000120c0c7981 */ /* 0x008762000c1e1900 */
[----:B------:R-:W-:Y:S05]  /*1570*/  BRA `(.L_x_16) ;  /* 0x0000000000047947 */ /* 0x000fea0003800000 */
.L_x_17:
[----:B------:R-:W4:Y:S02]  /*1580*/  LDC R12, c[0x0][0x584] ;  /* 0x00016100ff0c7b82 */ /* 0x000f240000000800 */
.L_x_16:
[----:B------:R-:W-:-:S13]  /*1590*/  LOP3.LUT P0, RZ, R14, 0xff, RZ, 0xc0, !PT ;  /* 0x000000ff0eff7812 */ /* 0x000fda000780c0ff */
[----:B------:R-:W-:Y:S05]  /*15a0*/  @!P0 EXIT ;  /* 0x000000000000894d */ /* 0x000fea0003800000 */
[----:B------:R-:W-:Y:S01]  /*15b0*/  ULDC UR4, c[0x0][0x28c] ;  /* 0x0000a30000047ab9 */ /* 0x000fe20000000800 */
[----:B------:R-:W-:Y:S01]  /*15c0*/  LOP3.LUT R81, R2, 0x1, RZ, 0xfc, !PT ;  /* 0x0000000102517812 */ /* 0x000fe200078efcff */
[----:B------:R-:W-:-:S04]  /*15d0*/  UIADD3 UR4, UR4, 0x1f, URZ ;  /* 0x0000001f04047890 */ /* 0x000fc8000fffe03f */
[----:B------:R-:W-:-:S04]  /*15e0*/  USHF.R.S32.HI UR5, URZ, 0x1f, UR4 ;  /* 0x0000001f3f057899 */ /* 0x000fc80008011404 */
[----:B------:R-:W-:-:S03]  /*15f0*/  ULEA.HI UR5, UR5, UR4, URZ, 0x5 ;  /* 0x0000000405057291 */ /* 0x000fc6000f8f283f */
[----:B------:R-:W-:Y:S01]  /*1600*/  UMOV UR4, URZ ;  /* 0x0000003f00047c82 */ /* 0x000fe20008000000 */
[----:B------:R-:W-:-:S03]  /*1610*/  USHF.R.S32.HI UR9, URZ, 0x5, UR5 ;  /* 0x000000053f097899 */ /* 0x000fc60008011405 */
[----:B------:R-:W-:-:S09]  /*1620*/  UMOV UR5, URZ ;  /* 0x0000003f00057c82 */ /* 0x000fd20008000000 */
.L_x_108:
[----:B01----:R-:W-:Y:S01]  /*1630*/  LOP3.LUT R8, R0, 0x80, RZ, 0xc0, !PT ;  /* 0x0000008000087812 */ /* 0x003fe200078ec0ff */
[----:B------:R-:W0:Y:S01]  /*1640*/  S2UR UR13, SR_CgaCtaId ;  /* 0x00000000000d79c3 */ /* 0x000e220000008800 */
[----:B------:R-:W-:Y:S01]  /*1650*/  UMOV UR12, 0x400 ;  /* 0x00000400000c7882 */ /* 0x000fe20000000000 */
[----:B------:R-:W-:Y:S01]  /*1660*/  UMOV UR6, URZ ;  /* 0x0000003f00067c82 */ /* 0x000fe20008000000 */
[----:B------:R-:W-:Y:S01]  /*1670*/  SHF.R.U32.HI R8, RZ, 0x7, R8 ;  /* 0x00000007ff087819 */ /* 0x000fe20000011608 */
[----:B------:R-:W-:Y:S01]  /*1680*/  UMOV UR7, URZ ;  /* 0x0000003f00077c82 */ /* 0x000fe20008000000 */
[----:B------:R-:W-:Y:S01]  /*1690*/  UMOV UR16, UR5 ;  /* 0x0000000500107c82 */ /* 0x000fe20008000000 */
[----:B------:R-:W-:Y:S01]  /*16a0*/  CS2R R16, SRZ ;  /* 0x0000000000107805 */ /* 0x000fe2000001ff00 */
[----:B---3--:R-:W-:Y:S01]  /*16b0*/  IMAD.MOV.U32 R13, RZ, RZ, RZ ;  /* 0x000000ffff0d7224 */ /* 0x008fe200078e00ff */
[----:B------:R-:W1:Y:S01]  /*16c0*/  LDC R9, c[0x0][0x28c] ;  /* 0x0000a300ff097b82 */ /* 0x000e620000000800 */
[----:B------:R-:W3:Y:S01]  /*16d0*/  SHFL.IDX PT, R8, R8, RZ, 0x1f ;  /* 0x00001fff08087589 */ /* 0x000ee200000e0000 */
[----:B------:R-:W-:-:S02]  /*16e0*/  CS2R R18, SRZ ;  /* 0x0000000000127805 */ /* 0x000fc4000001ff00 */
[----:B------:R-:W-:Y:S02]  /*16f0*/  CS2R R20, SRZ ;  /* 0x0000000000147805 */ /* 0x000fe4000001ff00 */
[----:B------:R-:W-:Y:S02]  /*1700*/  CS2R R22, SRZ ;  /* 0x0000000000167805 */ /* 0x000fe4000001ff00 */
[----:B------:R-:W-:Y:S02]  /*1710*/  CS2R R56, SRZ ;  /* 0x0000000000387805 */ /* 0x000fe4000001ff00 */
[----:B------:R-:W-:Y:S02]  /*1720*/  CS2R R58, SRZ ;  /* 0x00000000003a7805 */ /* 0x000fe4000001ff00 */
[----:B------:R-:W-:Y:S02]  /*1730*/  CS2R R60, SRZ ;  /* 0x00000000003c7805 */ /* 0x000fe4000001ff00 */
[----:B------:R-:W-:-:S02]  /*1740*/  CS2R R62, SRZ ;  /* 0x00000000003e7805 */ /* 0x000fc4000001ff00 */
[----:B------:R-:W-:Y:S02]  /*1750*/  CS2R R64, SRZ ;  /* 0x0000000000407805 */ /* 0x000fe4000001ff00 */
[----:B------:R-:W-:Y:S02]  /*1760*/  CS2R R66, SRZ ;  /* 0x0000000000427805 */ /* 0x000fe4000001ff00 */
[----:B------:R-:W-:Y:S01]  /*1770*/  CS2R R68, SRZ ;  /* 0x0000000000447805 */ /* 0x000fe2000001ff00 */
[----:B------:R-:W-:Y:S01]  /*1780*/  IMAD.MOV.U32 R70, RZ, RZ, RZ ;  /* 0x000000ffff467224 */ /* 0x000fe200078e00ff */
[----:B------:R-:W-:Y:S01]  /*1790*/  CS2R R74, SRZ ;  /* 0x00000000004a7805 */ /* 0x000fe2000001ff00 */
[----:B------:R-:W-:Y:S01]  /*17a0*/  IMAD.MOV.U32 R72, RZ, RZ, RZ ;  /* 0x000000ffff487224 */ /* 0x000fe200078e00ff */
[----:B------:R-:W-:Y:S02]  /*17b0*/  CS2R R76, SRZ ;  /* 0x00000000004c7805 */ /* 0x000fe4000001ff00 */
[----:B------:R-:W-:Y:S01]  /*17c0*/  CS2R R78, SRZ ;  /* 0x00000000004e7805 */ /* 0x000fe2000001ff00 */
[----:B------:R-:W-:Y:S01]  /*17d0*/  IMAD.MOV.U32 R80, RZ, RZ, RZ ;  /* 0x000000ffff507224 */ /* 0x000fe200078e00ff */
[----:B----4-:R-:W-:Y:S01]  /*17e0*/  CS2R R24, SRZ ;  /* 0x0000000000187805 */ /* 0x010fe2000001ff00 */
[----:B------:R-:W-:Y:S01]  /*17f0*/  IMAD.U32 R14, RZ, RZ, UR4 ;  /* 0x00000004ff0e7e24 */ /* 0x000fe2000f8e00ff */
[----:B------:R-:W-:-:S02]  /*1800*/  CS2R R26, SRZ ;  /* 0x00000000001a7805 */ /* 0x000fc4000001ff00 */
[----:B------:R-:W-:Y:S02]  /*1810*/  CS2R R28, SRZ ;  /* 0x00000000001c7805 */ /* 0x000fe4000001ff00 */
[----:B------:R-:W-:Y:S02]  /*1820*/  CS2R R30, SRZ ;  /* 0x00000000001e7805 */ /* 0x000fe4000001ff00 */
[----:B------:R-:W-:Y:S02]  /*1830*/  CS2R R32, SRZ ;  /* 0x0000000000207805 */ /* 0x000fe4000001ff00 */
[----:B-1----:R-:W-:Y:S02]  /*1840*/  ISETP.GE.AND P0, PT, R9, 0x1, PT ;  /* 0x000000010900780c */ /* 0x002fe40003f06270 */
[----:B------:R-:W-:Y:S02]  /*1850*/  CS2R R34, SRZ ;  /* 0x0000000000227805 */ /* 0x000fe4000001ff00 */
[----:B---3--:R-:W-:-:S02]  /*1860*/  R2UR UR8, R8 ;  /* 0x00000000080872ca */ /* 0x008fc400000e0000 */
        /* <DEDUP_REMOVED lines=8> */
[----:B------:R-:W-:Y:S02]  /*18f0*/  CS2R R52, SRZ ;  /* 0x0000000000347805 */ /* 0x000fe4000001ff00 */
[----:B------:R-:W-:Y:S01]  /*1900*/  CS2R R54, SRZ ;  /* 0x0000000000367805 */ /* 0x000fe2000001ff00 */
[----:B------:R-:W-:-:S04]  /*1910*/  ULEA.HI UR10, UR8, UR8, URZ, 0x1 ;  /* 0x00000008080a7291 */ /* 0x000fc8000f8f083f */
[----:B------:R-:W-:Y:S02]  /*1920*/  ULOP3.LUT UR11, UR10, 0x1ffffe, URZ, 0xc0, !UPT ;  /* 0x001ffffe0a0b7892 */ /* 0x000fe4000f8ec03f */
[----:B0-----:R-:W-:Y:S02]  /*1930*/  ULEA UR10, UR13, UR12, 0x18 ;  /* 0x0000000c0d0a7291 */ /* 0x001fe4000f8ec03f */
[----:B------:R-:W-:-:S03]  /*1940*/  UIADD3 UR11, UR8, -UR11, URZ ;  /* 0x8000000b080b7290 */ /* 0x000fc6000fffe03f */
[----:B------:R-:W-:Y:S01]  /*1950*/  UMOV UR8, URZ ;  /* 0x0000003f00087c82 */ /* 0x000fe20008000000 */
[----:B------:R-:W-:-:S04]  /*1960*/  ULEA UR11, UR11, UR10, 0xb ;  /* 0x0000000a0b0b7291 */ /* 0x000fc8000f8e583f */
[----:B------:R-:W-:-:S04]  /*1970*/  UIADD3 UR11, UR11, 0x300, URZ ;  /* 0x000003000b0b7890 */ /* 0x000fc8000fffe03f */
[----:B------:R-:W-:-:S04]  /*1980*/  USHF.R.U32.HI UR11, URZ, 0x4, UR11 ;  /* 0x000000043f0b7899 */ /* 0x000fc8000801160b */
[----:B------:R-:W-:Y:S01]  /*1990*/  ULOP3.LUT UR11, UR11, 0x3fff, URZ, 0xc0, !UPT ;  /* 0x00003fff0b0b7892 */ /* 0x000fe2000f8ec03f */
[----:B------:R-:W-:Y:S11]  /*19a0*/  @!P0 BRA `(.L_x_18) ;  /* 0x0000000400608947 */ /* 0x000ff60003800000 */
[----:B------:R-:W-:-:S13]  /*19b0*/  ISETP.NE.AND P1, PT, R81, 0x3, PT ;  /* 0x000000035100780c */ /* 0x000fda0003f25270 */
[----:B------:R-:W-:Y:S05]  /*19c0*/  @!P1 BRA `(.L_x_19) ;  /* 0x0000000000049947 */ /* 0x000fea0003800000 */
[----:B------:R-:W-:Y:S01]  /*19d0*/  BPT.TRAP 0x1 ;  /* 0x000000040000795c */ /* 0x000fe20000300000 */
.L_x_19:
[----:B------:R-:W-:Y:S01]  /*19e0*/  ULEA UR6, UR5, UR10, 0x3 ;  /* 0x0000000a05067291 */ /* 0x000fe2000f8e183f */
[----:B------:R-:W-:-:S05]  /*19f0*/  IMAD.U32 R8, RZ, RZ, UR4 ;  /* 0x00000004ff087e24 */ /* 0x000fca000f8e00ff */
[----:B------:R-:W-:-:S04]  /*1a00*/  SHF.L.U32 R8, R8, 0x1f, RZ ;  /* 0x0000001f08087819 */ /* 0x000fc800000006ff */
[----:B------:R0:W1:Y:S01]  /*1a10*/  SYNCS.PHASECHK.TRANS64.TRYWAIT P0, [UR6], R8 ;  /* 0x00000008ff0075a7 */ /* 0x0000620008000146 */
[----:B------:R-:W-:Y:S05]  /*1a20*/  @!P1 BRA `(.L_x_20) ;  /* 0x0000000000049947 */ /* 0x000fea0003800000 */
[----:B------:R-:W-:Y:S01]  /*1a30*/  BPT.TRAP 0x1 ;  /* 0x000000040000795c */ /* 0x000fe20000300000 */
.L_x_20:
[----:B-1----:R-:W-:Y:S05]  /*1a40*/  @P0 BRA `(.L_x_21) ;  /* 0x0000000000080947 */ /* 0x002fea0003800000 */
[----:B------:R-:W1:Y:S02]  /*1a50*/  SYNCS.PHASECHK.TRANS64.TRYWAIT P0, [UR6], R8 ;  /* 0x00000008ff0075a7 */ /* 0x000e640008000146 */
[----:B-1----:R-:W-:Y:S05]  /*1a60*/  @!P0 BRA `(.L_x_22) ;  /* 0x0000006400bc8947 */ /* 0x002fea0003800000 */
.L_x_21:
[----:B------:R-:W-:Y:S01]  /*1a70*/  UIADD3 UR6, UR10, 0x25300, URZ ;  /* 0x000253000a067890 */ /* 0x000fe2000fffe03f */
[----:B------:R-:W-:Y:S01]  /*1a80*/  WARPGROUP.ARRIVE ;  /* 0x00000000000079c5 */ /* 0x000fe20000000000 */
[----:B------:R-:W-:Y:S01]  /*1a90*/  ULDC UR7, c[0x0][0x50c] ;  /* 0x0001430000077ab9 */ /* 0x000fe20000000800 */
[----:B------:R-:W-:Y:S01]  /*1aa0*/  ULOP3.LUT UR12, UR11, 0x10000, URZ, 0xfc, !UPT ;  /* 0x000100000b0c7892 */ /* 0x000fe2000f8efc3f */
[----:B------:R-:W-:Y:S01]  /*1ab0*/  CS2R R16, SRZ ;  /* 0x0000000000107805 */ /* 0x000fe2000001ff00 */
[----:B------:R-:W-:Y:S01]  /*1ac0*/  UISETP.NE.AND UP0, UPT, UR7, 0x1, UPT ;  /* 0x000000010700788c */ /* 0x000fe2000bf05270 */
[----:B------:R-:W-:Y:S01]  /*1ad0*/  IMAD.MOV.U32 R13, RZ, RZ, RZ ;  /* 0x000000ffff0d7224 */ /* 0x000fe200078e00ff */
[----:B------:R-:W-:Y:S01]  /*1ae0*/  USHF.R.U32.HI UR6, URZ, 0x4, UR6 ;  /* 0x000000043f067899 */ /* 0x000fe20008011606 */
[----:B------:R-:W-:Y:S01]  /*1af0*/  CS2R R18, SRZ ;  /* 0x0000000000127805 */ /* 0x000fe2000001ff00 */
[----:B------:R-:W-:Y:S01]  /*1b00*/  USEL UR7, URZ, 0x1, UP0 ;  /* 0x000000013f077887 */ /* 0x000fe20008000000 */
[----:B------:R-:W-:Y:S01]  /*1b10*/  CS2R R20, SRZ ;  /* 0x0000000000147805 */ /* 0x000fe2000001ff00 */
[----:B------:R-:W-:Y:S01]  /*1b20*/  ULOP3.LUT UR6, UR6, 0x3fff, URZ, 0xc0, !UPT ;  /* 0x00003fff06067892 */ /* 0x000fe2000f8ec03f */
[----:B------:R-:W-:Y:S01]  /*1b30*/  CS2R R22, SRZ ;  /* 0x0000000000167805 */ /* 0x000fe2000001ff00 */
[----:B------:R-:W-:Y:S01]  /*1b40*/  ULEA UR12, UR5, UR12, 0x8 ;  /* 0x0000000c050c7291 */ /* 0x000fe2000f8e403f */
[----:B------:R-:W-:Y:S01]  /*1b50*/  CS2R R56, SRZ ;  /* 0x0000000000387805 */ /* 0x000fe2000001ff00 */
[----:B------:R-:W-:Y:S01]  /*1b60*/  ULOP3.LUT UR6, UR6, 0x10000, URZ, 0xfc, !UPT ;  /* 0x0001000006067892 */ /* 0x000fe2000f8efc3f */
[----:B------:R-:W-:Y:S01]  /*1b70*/  ISETP.NE.AND P0, PT, RZ, UR7, PT ;  /* 0x00000007ff007c0c */ /* 0x000fe2000bf05270 */
[----:B------:R-:W-:Y:S01]  /*1b80*/  UMOV UR13, 0xc0000010 ;  /* 0xc0000010000d7882 */ /* 0x000fe20000000000 */
[----:B------:R-:W-:Y:S01]  /*1b90*/  UMOV UR15, 0xc0000010 ;  /* 0xc0000010000f7882 */ /* 0x000fe20000000000 */
[----:B------:R-:W-:Y:S01]  /*1ba0*/  ULEA UR14, UR5, UR6, 0x7 ;  /* 0x00000006050e7291 */ /* 0x000fe2000f8e383f */
[----:B------:R-:W-:-:S02]  /*1bb0*/  CS2R R58, SRZ ;  /* 0x00000000003a7805 */ /* 0x000fc4000001ff00 */
[----:B------:R-:W-:Y:S01]  /*1bc0*/  CS2R R60, SRZ ;  /* 0x00000000003c7805 */ /* 0x000fe2000001ff00 */
[----:B------:R-:W-:Y:S01]  /*1bd0*/  UMOV UR6, 0x1 ;  /* 0x0000000100067882 */ /* 0x000fe20000000000 */
[----:B------:R-:W-:Y:S02]  /*1be0*/  CS2R R62, SRZ ;  /* 0x00000000003e7805 */ /* 0x000fe4000001ff00 */
[----:B------:R-:W-:Y:S02]  /*1bf0*/  CS2R R64, SRZ ;  /* 0x0000000000407805 */ /* 0x000fe4000001ff00 */
[----:B------:R-:W-:Y:S02]  /*1c00*/  CS2R R66, SRZ ;  /* 0x0000000000427805 */ /* 0x000fe4000001ff00 */
[----:B------:R-:W-:Y:S01]  /*1c10*/  CS2R R68, SRZ ;  /* 0x0000000000447805 */ /* 0x000fe2000001ff00 */
[----:B------:R-:W-:Y:S01]  /*1c20*/  IMAD.MOV.U32 R70, RZ, RZ, RZ ;  /* 0x000000ffff467224 */ /* 0x000fe200078e00ff */
[----:B------:R-:W-:Y:S01]  /*1c30*/  QGMMA.64x64x32.F32.E5M2.E5M2 R24, gdesc[UR12], RZ, !UPT, gsb0 ;  /* 0x00e000000c1879f3 */ /* 0x000fe2000c0038ff */
[----:B------:R-:W-:Y:S01]  /*1c40*/  IMAD.MOV.U32 R72, RZ, RZ, RZ ;  /* 0x000000ffff487224 */ /* 0x000fe200078e00ff */
[----:B------:R-:W-:-:S02]  /*1c50*/  CS2R R74, SRZ ;  /* 0x00000000004a7805 */ /* 0x000fc4000001ff00 */
[----:B------:R-:W-:Y:S02]  /*1c60*/  CS2R R76, SRZ ;  /* 0x00000000004c7805 */ /* 0x000fe4000001ff00 */
[----:B------:R-:W-:Y:S01]  /*1c70*/  CS2R R78, SRZ ;  /* 0x00000000004e7805 */ /* 0x000fe2000001ff00 */
[----:B------:R-:W-:Y:S01]  /*1c80*/  IMAD.MOV.U32 R80, RZ, RZ, RZ ;  /* 0x000000ffff507224 */ /* 0x000fe200078e00ff */
[----:B------:R-:W-:Y:S06]  /*1c90*/  @!P0 BRA `(.L_x_23) ;  /* 0x0000000000888947 */ /* 0x000fec0003800000 */
[----:B------:R-:W-:Y:S02]  /*1ca0*/  WARPGROUP.DEPBAR.LE gsb0, 0x0 ;  /* 0x00008000000079c5 */ /* 0x000fe40000010000 */
[----:B------:R-:W-:-:S01]  /*1cb0*/  FADD R79, RZ, R24 ;  /* 0x00000018ff4f7221 */ /* 0x000fc20000000000 */
[----:B------:R-:W-:Y:S01]  /*1cc0*/  FADD R80, RZ, R25 ;  /* 0x00000019ff507221 */ /* 0x000fe20000000000 */
        /* <DEDUP_REMOVED lines=30> */
[----:B------:R-:W-:-:S06]  /*1eb0*/  UMOV UR6, URZ ;  /* 0x0000003f00067c82 */ /* 0x000fcc0008000000 */
.L_x_23:
[----:B------:R-:W-:-:S04]  /*1ec0*/  UIADD3 UR16, UR5, 0x1, URZ ;  /* 0x0000000105107890 */ /* 0x000fc8000fffe03f */
[----:B------:R-:W-:-:S04]  /*1ed0*/  UISETP.NE.AND UP0, UPT, UR16, 0x25, UPT ;  /* 0x000000251000788c */ /* 0x000fc8000bf05270 */
[----:B------:R-:W-:Y:S02]  /*1ee0*/  USEL UR8, URZ, 0x1, UP0 ;  /* 0x000000013f087887 */ /* 0x000fe40008000000 */
[----:B------:R-:W-:Y:S02]  /*1ef0*/  USEL UR16, UR16, URZ, UP0 ;  /* 0x0000003f10107287 */ /* 0x000fe40008000000 */
[----:B------:R-:W-:-:S06]  /*1f00*/  ULOP3.LUT UR8, UR4, UR8, URZ, 0x3c, !UPT ;  /* 0x0000000804087292 */ /* 0x000fcc000f8e3c3f */
[----:B------:R-:W-:Y:S01]  /*1f10*/  IMAD.U32 R14, RZ, RZ, UR8 ;  /* 0x00000008ff0e7e24 */ /* 0x000fe2000f8e00ff */
[----:B------:R-:W-:-:S06]  /*1f20*/  UMOV UR8, 0x1 ;  /* 0x0000000100087882 */ /* 0x000fcc0000000000 */
.L_x_18:
[----:B------:R-:W-:-:S04]  /*1f30*/  UISETP.LT.AND UP0, UPT, UR9, 0x1, UPT ;  /* 0x000000010900788c */ /* 0x000fc8000bf01270 */
[----:B------:R-:W-:-:S04]  /*1f40*/  USEL UR12, UR9, 0x1, UP0 ;  /* 0x00000001090c7887 */ /* 0x000fc80008000000 */
[----:B------:R-:W-:-:S04]  /*1f50*/  UIADD3 UR12, UR9, -UR12, URZ ;  /* 0x8000000c090c7290 */ /* 0x000fc8000fffe03f */
[----:B------:R-:W-:-:S06]  /*1f60*/  UISETP.GE.AND UP0, UPT, UR12, 0x1, UPT ;  /* 0x000000010c00788c */ /* 0x000fcc000bf06270 */
[----:B------:R-:W-:-:S13]  /*1f70*/  PLOP3.LUT P0, PT, PT, PT, UP0, 0x80, 0x0 ;  /* 0x000000000000781c */ /* 0x000fda0003f0f008 */
[----:B------:R-:W-:Y:S05]  /*1f80*/  @!P0 BRA `(.L_x_24) ;  /* 0x0000000400748947 */ /* 0x000fea0003800000 */
[----:B01----:R-:W-:Y:S01]  /*1f90*/  IMAD.U32 R8, RZ, RZ, UR12 ;  /* 0x0000000cff087e24 */ /* 0x003fe2000f8e00ff */
[----:B------:R-:W-:Y:S01]  /*1fa0*/  ULDC UR17, c[0x0][0x50c] ;  /* 0x0001430000117ab9 */ /* 0x000fe20000000800 */
[----:B------:R-:W-:-:S07]  /*1fb0*/  IMAD.U32 R9, RZ, RZ, UR5 ;  /* 0x00000005ff097e24 */ /* 0x000fce000f8e00ff */
.L_x_32:
[----:B------:R-:W-:-:S13]  /*1fc0*/  ISETP.NE.AND P1, PT, R81, 0x3, PT ;  /* 0x000000035100780c */ /* 0x000fda0003f25270 */
[----:B------:R-:W-:Y:S05]  /*1fd0*/  @!P1 BRA `(.L_x_25) ;  /* 0x0000000000049947 */ /* 0x000fea0003800000 */
[----:B------:R-:W-:Y:S01]  /*1fe0*/  BPT.TRAP 0x1 ;  /* 0x000000040000795c */ /* 0x000fe20000300000 */
.L_x_25:
[----:B------:R-:W0:Y:S01]  /*1ff0*/  S2UR UR12, SR_CgaCtaId ;  /* 0x00000000000c79c3 */ /* 0x000e220000008800 */
[----:B------:R-:W-:Y:S01]  /*2000*/  UMOV UR10, 0x400 ;  /* 0x00000400000a7882 */ /* 0x000fe20000000000 */
[----:B------:R-:W-:Y:S01]  /*2010*/  SHF.L.U32 R10, R14, 0x1f, RZ ;  /* 0x0000001f0e0a7819 */ /* 0x000fe200000006ff */
[----:B0-----:R-:W-:-:S04]  /*2020*/  ULEA UR10, UR12, UR10, 0x18 ;  /* 0x0000000a0c0a7291 */ /* 0x001fc8000f8ec03f */
[----:B------:R-:W-:-:S09]  /*2030*/  ULEA UR12, UR16, UR10, 0x3 ;  /* 0x0000000a100c7291 */ /* 0x000fd2000f8e183f */
[----:B------:R0:W1:Y:S01]  /*2040*/  SYNCS.PHASECHK.TRANS64.TRYWAIT P0, [UR12], R10 ;  /* 0x0000000aff0075a7 */ /* 0x000062000800014c */
[----:B------:R-:W-:Y:S05]  /*2050*/  @!P1 BRA `(.L_x_26) ;  /* 0x0000000000049947 */ /* 0x000fea0003800000 */
[----:B------:R-:W-:Y:S01]  /*2060*/  BPT.TRAP 0x1 ;  /* 0x000000040000795c */ /* 0x000fe20000300000 */
.L_x_26:
[----:B-1----:R-:W-:Y:S05]  /*2070*/  @P0 BRA `(.L_x_27) ;  /* 0x0000000000080947 */ /* 0x002fea0003800000 */
[----:B------:R-:W1:Y:S02]  /*2080*/  SYNCS.PHASECHK.TRANS64.TRYWAIT P0, [UR12], R10 ;  /* 0x0000000aff0075a7 */ /* 0x000e64000800014c */
[----:B-1----:R-:W-:Y:S05]  /*2090*/  @!P0 BRA `(.L_x_28) ;  /* 0x0000006000488947 */ /* 0x002fea0003800000 */
.L_x_27:
[----:B------:R-:W-:Y:S01]  /*20a0*/  UIADD3 UR12, UR10, 0x25300, URZ ;  /* 0x000253000a0c7890 */ /* 0x000fe2000fffe03f */
[----:B------:R-:W-:Y:S01]  /*20b0*/  WARPGROUP.ARRIVE ;  /* 0x00000000000079c5 */ /* 0x000fe20000000000 */
[----:B------:R-:W-:Y:S02]  /*20c0*/  UISETP.NE.AND UP0, UPT, UR7, URZ, UPT ;  /* 0x0000003f0700728c */ /* 0x000fe4000bf05270 */
[----:B------:R-:W-:Y:S02]  /*20d0*/  USHF.R.U32.HI UR12, URZ, 0x4, UR12 ;  /* 0x000000043f0c7899 */ /* 0x000fe4000801160c */
[----:B------:R-:W-:Y:S02]  /*20e0*/  USEL UR8, UR8, URZ, !UP0 ;  /* 0x0000003f08087287 */ /* 0x000fe4000c000000 */
[----:B------:R-:W-:Y:S02]  /*20f0*/  ULOP3.LUT UR7, UR12, 0x3fff, URZ, 0xc0, !UPT ;  /* 0x00003fff0c077892 */ /* 0x000fe4000f8ec03f */
[----:B------:R-:W-:-:S02]  /*2100*/  ULOP3.LUT UR12, UR11, 0x10000, URZ, 0xfc, !UPT ;  /* 0x000100000b0c7892 */ /* 0x000fc4000f8efc3f */
[----:B------:R-:W-:Y:S02]  /*2110*/  ULOP3.LUT UR7, UR7, 0x10000, URZ, 0xfc, !UPT ;  /* 0x0001000007077892 */ /* 0x000fe4000f8efc3f */
[----:B------:R-:W-:Y:S02]  /*2120*/  UISETP.NE.U32.AND UP0, UPT, UR8, URZ, UPT ;  /* 0x0000003f0800728c */ /* 0x000fe4000bf05070 */
[----:B------:R-:W-:Y:S02]  /*2130*/  ULEA UR12, UR16, UR12, 0x8 ;  /* 0x0000000c100c7291 */ /* 0x000fe4000f8e403f */
[----:B------:R-:W-:Y:S01]  /*2140*/  ULEA UR14, UR16, UR7, 0x7 ;  /* 0x00000007100e7291 */ /* 0x000fe2000f8e383f */
[----:B------:R-:W-:Y:S01]  /*2150*/  UMOV UR13, 0xc0000010 ;  /* 0xc0000010000d7882 */ /* 0x000fe20000000000 */
[----:B------:R-:W-:Y:S01]  /*2160*/  UMOV UR15, 0xc0000010 ;  /* 0xc0000010000f7882 */ /* 0x000fe20000000000 */
[----:B------:R-:W-:-:S06]  /*2170*/  UIADD3 UR6, UR6, 0x1, URZ ;  /* 0x0000000106067890 */ /* 0x000fcc000fffe03f */
[----:B------:R-:W-:Y:S01]  /*2180*/  QGMMA.64x64x32.F32.E5M2.E5M2 R24, gdesc[UR12], R24, UP0, gsb0 ;  /* 0x00e000000c1879f3 */ /* 0x000fe2000b803818 */
[----:B------:R-:W-:-:S04]  /*2190*/  UISETP.NE.AND UP0, UPT, UR6, UR17, UPT ;  /* 0x000000110600728c */ /* 0x000fc8000bf05270 */
[----:B------:R-:W-:-:S06]  /*21a0*/  USEL UR7, URZ, 0x1, UP0 ;  /* 0x000000013f077887 */ /* 0x000fcc0008000000 */
[----:B------:R-:W-:Y:S01]  /*21b0*/  ISETP.NE.AND P0, PT, RZ, UR7, PT ;  /* 0x00000007ff007c0c */ /* 0x000fe2000bf05270 */
[----:B------:R-:W-:-:S12]  /*21c0*/  WARPGROUP.DEPBAR.LE gsb0, 0x1 ;  /* 0x00008000000079c5 */ /* 0x000fd80000010100 */
[----:B------:R-:W-:Y:S05]  /*21d0*/  @!P0 BRA `(.L_x_29) ;  /* 0x0000000000888947 */ /* 0x000fea0003800000 */
[----:B------:R-:W-:Y:S02]  /*21e0*/  WARPGROUP.DEPBAR.LE gsb0, 0x0 ;  /* 0x00008000000079c5 */ /* 0x000fe40000010000 */
[----:B------:R-:W-:-:S01]  /*21f0*/  FADD R79, R24, R79 ;  /* 0x0000004f184f7221 */ /* 0x000fc20000000000 */
[----:B------:R-:W-:Y:S01]  /*2200*/  FADD R80, R25, R80 ;  /* 0x0000005019507221 */ /* 0x000fe20000000000 */
        /* <DEDUP_REMOVED lines=30> */
[----:B------:R-:W-:-:S06]  /*23f0*/  UMOV UR6, URZ ;  /* 0x0000003f00067c82 */ /* 0x000fcc0008000000 */
.L_x_29:
[----:B------:R-:W-:Y:S05]  /*2400*/  @!P1 BRA `(.L_x_30) ;  /* 0x0000000000049947 */ /* 0x000fea0003800000 */
[----:B------:R-:W-:Y:S01]  /*2410*/  BPT.TRAP 0x1 ;  /* 0x000000040000795c */ /* 0x000fe20000300000 */
.L_x_30:
[----:B------:R-:W-:-:S13]  /*2420*/  ISETP.NE.AND P0, PT, R6, RZ, PT ;  /* 0x000000ff0600720c */ /* 0x000fda0003f05270 */
[----:B01----:R-:W-:-:S05]  /*2430*/  @P0 LEA R10, R9, UR10, 0x3 ;  /* 0x0000000a090a0c11 */ /* 0x003fca000f8e18ff */
[----:B------:R-:W-:-:S05]  /*2440*/  @P0 VIADD R10, R10, 0x128 ;  /* 0x000001280a0a0836 */ /* 0x000fca0000000000 */
[----:B------:R-:W-:-:S04]  /*2450*/  @P0 PRMT R10, R3, 0x654, R10 ;  /* 0x00000654030a0816 */ /* 0x000fc8000000000a */
[----:B------:R0:W-:Y:S01]  /*2460*/  @P0 SYNCS.ARRIVE.TRANS64.RED.A1T0 RZ, [R10+URZ], RZ ;  /* 0x000000ff0aff09a7 */ /* 0x0001e2000810043f */
[----:B------:R-:W-:-:S13]  /*2470*/  ISETP.GT.U32.AND P0, PT, R2, 0x1, PT ;  /* 0x000000010200780c */ /* 0x000fda0003f04070 */
[----:B0-----:R-:W-:Y:S05]  /*2480*/  @P0 BRA `(.L_x_31) ;  /* 0x0000000000040947 */ /* 0x001fea0003800000 */
[----:B------:R-:W-:Y:S01]  /*2490*/  BPT.TRAP 0x1 ;  /* 0x000000040000795c */ /* 0x000fe20000300000 */
.L_x_31:
[----:B------:R-:W-:Y:S01]  /*24a0*/  UIADD3 UR16, UR16, 0x1, URZ ;  /* 0x0000000110107890 */ /* 0x000fe2000fffe03f */
[C---:B------:R-:W-:Y:S01]  /*24b0*/  ISETP.GT.AND P1, PT, R8.reuse, 0x1, PT ;  /* 0x000000010800780c */ /* 0x040fe20003f24270 */
[----:B------:R-:W-:Y:S02]  /*24c0*/  VIADD R9, R9, 0x1 ;  /* 0x0000000109097836 */ /* 0x000fe40000000000 */
[----:B------:R-:W-:Y:S01]  /*24d0*/  UISETP.NE.AND UP0, UPT, UR16, 0x25, UPT ;  /* 0x000000251000788c */ /* 0x000fe2000bf05270 */
[----:B------:R-:W-:Y:S02]  /*24e0*/  VIADD R8, R8, 0xffffffff ;  /* 0xffffffff08087836 */ /* 0x000fe40000000000 */
[C---:B------:R-:W-:Y:S01]  /*24f0*/  ISETP.NE.AND P0, PT, R9.reuse, 0x25, PT ;  /* 0x000000250900780c */ /* 0x040fe20003f05270 */
[----:B------:R-:W-:Y:S02]  /*2500*/  USEL UR8, URZ, 0x1, UP0 ;  /* 0x000000013f087887 */ /* 0x000fe40008000000 */
[----:B------:R-:W-:Y:S01]  /*2510*/  USEL UR16, UR16, URZ, UP0 ;  /* 0x0000003f10107287 */ /* 0x000fe20008000000 */
[----:B------:R-:W-:-:S03]  /*2520*/  SEL R9, R9, RZ, P0 ;  /* 0x000000ff09097207 */ /* 0x000fc60000000000 */
[----:B------:R-:W-:Y:S01]  /*2530*/  LOP3.LUT R14, R14, UR8, RZ, 0x3c, !PT ;  /* 0x000000080e0e7c12 */ /* 0x000fe2000f8e3cff */
[----:B------:R-:W-:Y:S01]  /*2540*/  UMOV UR8, 0x1 ;  /* 0x0000000100087882 */ /* 0x000fe20000000000 */
[----:B------:R-:W-:Y:S06]  /*2550*/  @P1 BRA `(.L_x_32) ;  /* 0xfffffff800981947 */ /* 0x000fec000383ffff */
.L_x_24:
[----:B------:R-:W-:Y:S01]  /*2560*/  UISETP.NE.AND UP0, UPT, UR6, URZ, UPT ;  /* 0x0000003f0600728c */ /* 0x000fe2000bf05270 */
[----:B01----:R-:W0:Y:S03]  /*2570*/  LDC R8, c[0x0][0x28c] ;  /* 0x0000a300ff087b82 */ /* 0x003e260000000800 */
[----:B------:R-:W-:-:S06]  /*2580*/  USEL UR6, URZ, 0x1, !UP0 ;  /* 0x000000013f067887 */ /* 0x000fcc000c000000 */
[----:B------:R-:W-:Y:S02]  /*2590*/  ISETP.NE.AND P0, PT, RZ, UR6, PT ;  /* 0x00000006ff007c0c */ /* 0x000fe4000bf05270 */
[----:B0-----:R-:W-:-:S11]  /*25a0*/  ISETP.GE.AND P1, PT, R8, 0x1, PT ;  /* 0x000000010800780c */ /* 0x001fd60003f26270 */
[----:B------:R-:W-:Y:S05]  /*25b0*/  @!P0 BRA `(.L_x_33) ;  /* 0x0000000000848947 */ /* 0x000fea0003800000 */
[----:B------:R-:W-:Y:S02]  /*25c0*/  WARPGROUP.DEPBAR.LE gsb0, 0x0 ;  /* 0x00008000000079c5 */ /* 0x000fe40000010000 */
[----:B------:R-:W-:Y:S01]  /*25d0*/  FADD R79, R24, R79 ;  /* 0x0000004f184f7221 */ /* 0x000fe20000000000 */
        /* <DEDUP_REMOVED lines=30> */
[----:B------:R-:W-:-:S07]  /*27c0*/  FADD R16, R16, R55 ;  /* 0x0000003710107221 */ /* 0x000fce0000000000 */
.L_x_33:
[----:B------:R-:W-:Y:S02]  /*27d0*/  WARPGROUP.DEPBAR.LE gsb0, 0x0 ;  /* 0x00008000000079c5 */ /* 0x000fe40000010000 */
[----:B------:R-:W-:Y:S05]  /*27e0*/  @!P1 BRA `(.L_x_34) ;  /* 0x00000000005c9947 */ /* 0x000fea0003800000 */
[----:B------:R-:W-:-:S13]  /*27f0*/  ISETP.NE.AND P0, PT, R81, 0x3, PT ;  /* 0x000000035100780c */ /* 0x000fda0003f05270 */
[----:B------:R-:W-:Y:S05]  /*2800*/  @!P0 BRA `(.L_x_35) ;  /* 0x0000000000048947 */ /* 0x000fea0003800000 */
[----:B------:R-:W-:Y:S01]  /*2810*/  BPT.TRAP 0x1 ;  /* 0x000000040000795c */ /* 0x000fe20000300000 */
.L_x_35:
[----:B------:R-:W-:Y:S01]  /*2820*/  ISETP.NE.AND P0, PT, R6, RZ, PT ;  /* 0x000000ff0600720c */ /* 0x000fe20003f05270 */
[----:B------:R-:W-:Y:S01]  /*2830*/  BSSY B0, `(.L_x_36) ;  /* 0x0000010000007945 */ /* 0x000fe20003800000 */
[----:B------:R-:W-:-:S11]  /*2840*/  ISETP.GT.U32.AND P1, PT, R2, 0x1, PT ;  /* 0x000000010200780c */ /* 0x000fd60003f24070 */
[----:B------:R-:W-:Y:S05]  /*2850*/  @!P0 BRA `(.L_x_37) ;  /* 0x0000000000348947 */ /* 0x000fea0003800000 */
[----:B------:R-:W-:-:S04]  /*2860*/  UISETP.LT.AND UP0, UPT, UR9, 0x1, UPT ;  /* 0x000000010900788c */ /* 0x000fc8000bf01270 */
[----:B------:R-:W-:-:S04]  /*2870*/  USEL UR8, UR9, 0x1, UP0 ;  /* 0x0000000109087887 */ /* 0x000fc80008000000 */
[----:B------:R-:W-:-:S04]  /*2880*/  UIADD3 UR8, UR5, UR9, -UR8 ;  /* 0x0000000905087290 */ /* 0x000fc8000fffe808 */
[----:B------:R-:W-:-:S04]  /*2890*/  UIMAD.WIDE.U32 UR6, UR8, -0x45306eb3, URZ ;  /* 0xbacf914d080678a5 */ /* 0x000fc8000f8e003f */
[----:B------:R-:W-:-:S04]  /*28a0*/  UIADD3 UR6, UR8, -UR7, URZ ;  /* 0x8000000708067290 */ /* 0x000fc8000fffe03f */
[----:B------:R-:W-:-:S04]  /*28b0*/  ULEA.HI UR6, UR6, UR7, URZ, 0x1f ;  /* 0x0000000706067291 */ /* 0x000fc8000f8ff83f */
[----:B------:R-:W-:-:S04]  /*28c0*/  USHF.R.U32.HI UR6, URZ, 0x5, UR6 ;  /* 0x000000053f067899 */ /* 0x000fc80008011606 */
[----:B------:R-:W-:-:S04]  /*28d0*/  UIMAD UR6, UR6, -0x25, UR8 ;  /* 0xffffffdb060678a4 */ /* 0x000fc8000f8e0208 */
[----:B------:R-:W-:-:S04]  /*28e0*/  ULEA UR6, UR6, UR10, 0x3 ;  /* 0x0000000a06067291 */ /* 0x000fc8000f8e183f */
[----:B------:R-:W-:-:S06]  /*28f0*/  UIADD3 UR6, UR6, 0x128, URZ ;  /* 0x0000012806067890 */ /* 0x000fcc000fffe03f */
[----:B------:R-:W-:-:S05]  /*2900*/  IMAD.U32 R8, RZ, RZ, UR6 ;  /* 0x00000006ff087e24 */ /* 0x000fca000f8e00ff */
[----:B------:R-:W-:-:S04]  /*2910*/  PRMT R8, R3, 0x654, R8 ;  /* 0x0000065403087816 */ /* 0x000fc80000000008 */
[----:B------:R0:W-:Y:S03]  /*2920*/  SYNCS.ARRIVE.TRANS64.RED.A1T0 RZ, [R8+URZ], RZ ;  /* 0x000000ff08ff79a7 */ /* 0x0001e6000810043f */
.L_x_37:
[----:B------:R-:W-:Y:S05]  /*2930*/  BSYNC B0 ;  /* 0x0000000000007941 */ /* 0x000fea0003800000 */
.L_x_36:
[----:B------:R-:W-:Y:S05]  /*2940*/  @P1 BRA `(.L_x_34) ;  /* 0x0000000000041947 */ /* 0x000fea0003800000 */
[----:B------:R-:W-:Y:S01]  /*2950*/  BPT.TRAP 0x1 ;  /* 0x000000040000795c */ /* 0x000fe20000300000 */
.L_x_34:
[----:B------:R-:W1:Y:S01]  /*2960*/  LDC R14, c[0x0][0x288] ;  /* 0x0000a200ff0e7b82 */ /* 0x000e620000000800 */
[--C-:B0-----:R-:W-:Y:S01]  /*2970*/  SHF.R.U32.HI R8, RZ, 0x2, R0.reuse ;  /* 0x00000002ff087819 */ /* 0x101fe20000011600 */
[----:B------:R-:W-:Y:S01]  /*2980*/  UIADD3 UR8, UR9, UR5, URZ ;  /* 0x0000000509087290 */ /* 0x000fe2000fffe03f */
[----:B------:R-:W-:Y:S01]  /*2990*/  LOP3.LUT R10, R0, 0x60, RZ, 0xc0, !PT ;  /* 0x00000060000a7812 */ /* 0x000fe200078ec0ff */
[----:B------:R-:W-:Y:S01]  /*29a0*/  ULDC UR12, c[0x0][0x284] ;  /* 0x0000a100000c7ab9 */ /* 0x000fe20000000800 */
[----:B------:R-:W-:Y:S01]  /*29b0*/  SHF.R.U32.HI R11, RZ, 0x7, R0 ;  /* 0x00000007ff0b7819 */ /* 0x000fe20000011600 */
[----:B------:R-:W-:Y:S01]  /*29c0*/  UISETP.GT.U32.AND UP0, UPT, UR8, 0x24, UPT ;  /* 0x000000240800788c */ /* 0x000fe2000bf04070 */
[----:B------:R-:W-:Y:S01]  /*29d0*/  LOP3.LUT R9, R8, 0x7, RZ, 0xc0, !PT ;  /* 0x0000000708097812 */ /* 0x000fe200078ec0ff */
[----:B------:R-:W-:Y:S01]  /*29e0*/  UIMAD.WIDE.U32 UR6, UR8, -0x45306eb3, URZ ;  /* 0xbacf914d080678a5 */ /* 0x000fe2000f8e003f */
[----:B------:R-:W-:Y:S01]  /*29f0*/  SHF.R.U32.HI R10, RZ, 0x1, R10 ;  /* 0x00000001ff0a7819 */ /* 0x000fe2000001160a */
[----:B------:R-:W-:Y:S01]  /*2a00*/  UISETP.LT.U32.AND UP0, UPT, UR9, 0x25, UP0 ;  /* 0x000000250900788c */ /* 0x000fe20008701070 */
[----:B------:R-:W-:Y:S01]  /*2a10*/  LOP3.LUT R8, R11, 0x1, RZ, 0xc0, !PT ;  /* 0x000000010b087812 */ /* 0x000fe200078ec0ff */
[----:B------:R-:W-:Y:S01]  /*2a20*/  UIADD3 UR5, UR8, -UR7, URZ ;  /* 0x8000000708057290 */ /* 0x000fe2000fffe03f */
[----:B------:R-:W-:Y:S01]  /*2a30*/  IADD3 R25, RZ, -R10, -R9 ;  /* 0x8000000aff197210 */ /* 0x000fe20007ffe809 */
[----:B------:R-:W-:Y:S01]  /*2a40*/  UISETP.GE.U32.AND UP1, UPT, UR9, 0x25, UPT ;  /* 0x000000250900788c */ /* 0x000fe2000bf26070 */
[----:B------:R-:W-:Y:S01]  /*2a50*/  SHF.R.S32.HI R32, RZ, 0x1f, R73 ;  /* 0x0000001fff207819 */ /* 0x000fe20000011449 */
[C---:B------:R-:W-:Y:S01]  /*2a60*/  IMAD.SHL.U32 R24, R8.reuse, 0x40, RZ ;  /* 0x0000004008187824 */ /* 0x040fe200078e00ff */
[----:B------:R-:W-:Y:S01]  /*2a70*/  USEL UR6, URZ, 0x1, !UP0 ;  /* 0x000000013f067887 */ /* 0x000fe2000c000000 */
[----:B------:R-:W-:Y:S01]  /*2a80*/  IMAD R27, R8, -0x40, R25 ;  /* 0xffffffc0081b7824 */ /* 0x000fe200078e0219 */
[----:B------:R-:W-:Y:S01]  /*2a90*/  LOP3.LUT R8, R0, 0x3, RZ, 0xc0, !PT ;  /* 0x0000000300087812 */ /* 0x000fe200078ec0ff */
[----:B------:R-:W-:Y:S01]  /*2aa0*/  IMAD.SHL.U32 R25, R15, 0x40, RZ ;  /* 0x000000400f197824 */ /* 0x000fe200078e00ff */
[----:B------:R-:W-:Y:S01]  /*2ab0*/  LOP3.LUT R11, R24, 0x40, R9, 0xe2, !PT ;  /* 0x00000040180b7812 */ /* 0x000fe200078ee209 */
[----:B------:R-:W-:Y:S01]  /*2ac0*/  IMAD.SHL.U32 R24, R71, 0x80, RZ ;  /* 0x0000008047187824 */ /* 0x000fe200078e00ff */
[----:B------:R-:W-:Y:S01]  /*2ad0*/  ULEA.HI UR5, UR5, UR7, URZ, 0x1f ;  /* 0x0000000705057291 */ /* 0x000fe2000f8ff83f */
[----:B-1----:R-:W-:Y:S01]  /*2ae0*/  IMAD R28, R8, -0x2, R14 ;  /* 0xfffffffe081c7824 */ /* 0x002fe200078e020e */
[C---:B------:R-:W-:Y:S01]  /*2af0*/  ISETP.GE.AND P0, PT, R25.reuse, R14, PT ;  /* 0x0000000e1900720c */ /* 0x040fe20003f06270 */
[----:B------:R-:W-:Y:S01]  /*2b00*/  IMAD.SHL.U32 R14, R0, 0x2, RZ ;  /* 0x00000002000e7824 */ /* 0x000fe200078e00ff */
[----:B------:R-:W-:Y:S01]  /*2b10*/  ULDC.64 UR10, c[0x0][0x5d0] ;  /* 0x00017400000a7ab9 */ /* 0x000fe20000000a00 */
[----:B------:R-:W-:Y:S01]  /*2b20*/  ULOP3.LUT UR4, UR4, UR6, URZ, 0x3c, !UPT ;  /* 0x0000000604047292 */ /* 0x000fe2000f8e3c3f */
[----:B------:R-:W-:Y:S01]  /*2b30*/  ISETP.GE.OR P0, PT, R24, UR12, P0 ;  /* 0x0000000c18007c0c */ /* 0x000fe20008706670 */
[----:B------:R-:W-:Y:S01]  /*2b40*/  IMAD R8, R32, UR10, RZ ;  /* 0x0000000a20087c24 */ /* 0x000fe2000f8e02ff */
[----:B------:R-:W-:Y:S01]  /*2b50*/  LOP3.LUT R14, R25, 0x6, R14, 0xf8, !PT ;  /* 0x00000006190e7812 */ /* 0x000fe200078ef80e */
[----:B------:R-:W-:Y:S01]  /*2b60*/  USHF.R.U32.HI UR5, URZ, 0x5, UR5 ;  /* 0x000000053f057899 */ /* 0x000fe20008011605 */
[----:B------:R-:W-:Y:S01]  /*2b70*/  IMAD.WIDE R30, R71, 0x80, RZ ;  /* 0x00000080471e7825 */ /* 0x000fe200078e02ff */
[----:B------:R-:W-:-:S02]  /*2b80*/  IADD3 R27, -R24, UR12, R27 ;  /* 0x0000000c181b7c10 */ /* 0x000fc4000fffe11b */
[----:B------:R-:W-:Y:S01]  /*2b90*/  SHF.R.S32.HI R15, RZ, 0x1f, R14 ;  /* 0x0000001fff0f7819 */ /* 0x000fe2000001140e */
[C---:B------:R-:W-:Y:S01]  /*2ba0*/  IMAD R29, R73.reuse, UR11, R8 ;  /* 0x0000000b491d7c24 */ /* 0x040fe2000f8e0208 */
[----:B------:R-:W-:Y:S01]  /*2bb0*/  @UP1 ULOP3.LUT UR4, UR4, 0x1, UR5, 0x78, !UPT ;  /* 0x0000000104041892 */ /* 0x000fe2000f8e7805 */
[----:B------:R-:W-:Y:S01]  /*2bc0*/  LOP3.LUT R33, R30, R11, R10, 0xfe, !PT ;  /* 0x0000000b1e217212 */ /* 0x000fe200078efe0a */
[----:B------:R-:W-:Y:S01]  /*2bd0*/  UIMAD UR5, UR5, -0x25, UR8 ;  /* 0xffffffdb050578a4 */ /* 0x000fe2000f8e0208 */
[----:B------:R-:W-:-:S04]  /*2be0*/  IMAD.WIDE.U32 R8, R73, UR10, R14 ;  /* 0x0000000a49087c25 */ /* 0x000fc8000f8e000e */
[----:B------:R-:W-:Y:S02]  /*2bf0*/  IMAD.IADD R9, R9, 0x1, R29 ;  /* 0x0000000109097824 */ /* 0x000fe400078e021d */
[----:B------:R-:W-:Y:S02]  /*2c00*/  IMAD.IADD R28, R28, 0x1, -R25 ;  /* 0x000000011c1c7824 */ /* 0x000fe400078e0a19 */
[----:B------:R-:W-:Y:S01]  /*2c10*/  IMAD.MOV.U32 R26, RZ, RZ, -0x1 ;  /* 0xffffffffff1a7424 */ /* 0x000fe200078e00ff */
[----:B------:R-:W-:Y:S06]  /*2c20*/  @P0 BRA `(.L_x_38) ;  /* 0x0000002400940947 */ /* 0x000fec0003800000 */
[----:B------:R-:W0:Y:S01]  /*2c30*/  LDC.64 R24, c[0x0][0x5c8] ;  /* 0x00017200ff187b82 */ /* 0x000e220000000a00 */
[----:B------:R-:W-:Y:S01]  /*2c40*/  ULDC.64 UR6, c[0x0][0x5c0] ;  /* 0x0001700000067ab9 */ /* 0x000fe20000000a00 */
[----:B------:R-:W-:Y:S01]  /*2c50*/  BSSY B0, `(.L_x_38) ;  /* 0x0000262000007945 */ /* 0x000fe20003800000 */
[-C--:B0-----:R-:W-:Y:S02]  /*2c60*/  IMAD R10, R31, R24.reuse, RZ ;  /* 0x000000181f0a7224 */ /* 0x081fe400078e02ff */
[----:B------:R-:W-:-:S04]  /*2c70*/  IMAD.WIDE.U32 R8, R33, R24, R8 ;  /* 0x0000001821087225 */ /* 0x000fc800078e0008 */
[----:B------:R-:W-:Y:S01]  /*2c80*/  IMAD R11, R33, R25, R10 ;  /* 0x00000019210b7224 */ /* 0x000fe200078e020a */
[----:B------:R-:W-:Y:S02]  /*2c90*/  LEA R10, P0, R24, R8, 0x3 ;  /* 0x00000008180a7211 */ /* 0x000fe400078018ff */
[----:B------:R-:W-:Y:S01]  /*2ca0*/  IADD3 R8, P1, R8, UR6, RZ ;  /* 0x0000000608087c10 */ /* 0x000fe2000ff3e0ff */
[----:B------:R-:W-:Y:S01]  /*2cb0*/  IMAD.IADD R9, R9, 0x1, R11 ;  /* 0x0000000109097824 */ /* 0x000fe200078e020b */
[----:B------:R-:W-:-:S04]  /*2cc0*/  IADD3 R10, P2, R10, UR6, RZ ;  /* 0x000000060a0a7c10 */ /* 0x000fc8000ff5e0ff */
[----:B------:R-:W-:Y:S02]  /*2cd0*/  LEA.HI.X R11, R24, R9, R25, 0x3, P0 ;  /* 0x00000009180b7211 */ /* 0x000fe400000f1c19 */
[----:B----45:R-:W-:Y:S02]  /*2ce0*/  FSETP.NEU.AND P0, PT, R12, RZ, PT ;  /* 0x000000ff0c00720b */ /* 0x030fe40003f0d000 */
[----:B------:R-:W-:Y:S02]  /*2cf0*/  IADD3.X R9, R9, UR7, RZ, P1, !PT ;  /* 0x0000000709097c10 */ /* 0x000fe40008ffe4ff */
[----:B------:R-:W-:-:S09]  /*2d00*/  IADD3.X R11, R11, UR7, RZ, P2, !PT ;  /* 0x000000070b0b7c10 */ /* 0x000fd200097fe4ff */
[----:B------:R-:W-:Y:S05]  /*2d10*/  @!P0 BRA `(.L_x_39) ;  /* 0x0000001c00148947 */ /* 0x000fea0003800000 */
[----:B------:R-:W-:Y:S01]  /*2d20*/  ULDC.64 UR6, c[0x0][0x5b8] ;  /* 0x00016e0000067ab9 */ /* 0x000fe20000000a00 */
[----:B------:R-:W-:Y:S01]  /*2d30*/  ISETP.GE.AND P0, PT, R28, 0x1, PT ;  /* 0x000000011c00780c */ /* 0x000fe20003f06270 */
[----:B------:R-:W-:Y:S01]  /*2d40*/  IMAD R32, R32, UR6, RZ ;  /* 0x0000000620207c24 */ /* 0x000fe2000f8e02ff */
[----:B------:R-:W-:Y:S01]  /*2d50*/  ULDC.64 UR10, c[0x0][0x5a8] ;  /* 0x00016a00000a7ab9 */ /* 0x000fe20000000a00 */
[----:B------:R-:W-:Y:S01]  /*2d60*/  IMAD.WIDE.U32 R24, R73, UR6, R14 ;  /* 0x0000000649187c25 */ /* 0x000fe2000f8e000e */
[----:B------:R-:W-:Y:S01]  /*2d70*/  ISETP.LT.OR P3, PT, R27, 0x1, !P0 ;  /* 0x000000011b00780c */ /* 0x000fe20004761670 */
[----:B------:R-:W-:Y:S02]  /*2d80*/  BSSY B1, `(.L_x_40) ;  /* 0x000000c000017945 */ /* 0x000fe40003800000 */
[----:B------:R-:W-:Y:S01]  /*2d90*/  IMAD R73, R73, UR7, R32 ;  /* 0x0000000749497c24 */ /* 0x000fe2000f8e0220 */
[----:B------:R-:W-:Y:S02]  /*2da0*/  ULDC.64 UR6, c[0x0][0x5b0] ;  /* 0x00016c0000067ab9 */ /* 0x000fe40000000a00 */
[----:B------:R-:W-:-:S02]  /*2db0*/  IMAD R29, R31, UR6, RZ ;  /* 0x000000061f1d7c24 */ /* 0x000fc4000f8e02ff */
[----:B------:R-:W-:Y:S02]  /*2dc0*/  IMAD.IADD R25, R25, 0x1, R73 ;  /* 0x0000000119197824 */ /* 0x000fe400078e0249 */
[C---:B------:R-:W-:Y:S02]  /*2dd0*/  IMAD R29, R33.reuse, UR7, R29 ;  /* 0x00000007211d7c24 */ /* 0x040fe4000f8e021d */
[----:B------:R-:W-:-:S03]  /*2de0*/  IMAD.WIDE.U32 R14, R33, UR6, R24 ;  /* 0x00000006210e7c25 */ /* 0x000fc6000f8e0018 */
[----:B------:R-:W-:-:S04]  /*2df0*/  IADD3 R14, P1, R14, UR10, RZ ;  /* 0x0000000a0e0e7c10 */ /* 0x000fc8000ff3e0ff */
[--C-:B------:R-:W-:Y:S02]  /*2e00*/  IADD3.X R15, R15, UR11, R29.reuse, P1, !PT ;  /* 0x0000000b0f0f7c10 */ /* 0x100fe40008ffe41d */
[----:B------:R-:W-:Y:S01]  /*2e10*/  PRMT R29, RZ, 0x7610, R29 ;  /* 0x00007610ff1d7816 */ /* 0x000fe2000000001d */
[----:B------:R-:W-:Y:S06]  /*2e20*/  @P3 BRA `(.L_x_41) ;  /* 0x0000000000043947 */ /* 0x000fec0003800000 */
[----:B------:R0:W5:Y:S02]  /*2e30*/  LDG.E.U8 R29, desc[UR18][R14.64] ;  /* 0x000000120e1d7981 */ /* 0x000164000c1e1100 */
.L_x_41:
[----:B------:R-:W-:Y:S05]  /*2e40*/  BSYNC B1 ;  /* 0x0000000000017941 */ /* 0x000fea0003800000 */
.L_x_40:
[----:B-----5:R-:W-:Y:S01]  /*2e50*/  LOP3.LUT R29, R29, 0xff, RZ, 0xc0, !PT ;  /* 0x000000ff1d1d7812 */ /* 0x020fe200078ec0ff */
[----:B------:R-:W-:Y:S01]  /*2e60*/  BSSY B1, `(.L_x_42) ;  /* 0x000000c000017945 */ /* 0x000fe20003800000 */
[----:B------:R-:W-:Y:S02]  /*2e70*/  ISETP.GE.AND P1, PT, R28, 0x2, PT ;  /* 0x000000021c00780c */ /* 0x000fe40003f26270 */
[----:B------:R-:W-:Y:S02]  /*2e80*/  F2FP.F16.E5M2.UNPACK_B R29, R29 ;  /* 0x0000001dff1d723e */ /* 0x000fe400020004ff */
[----:B------:R-:W-:-:S03]  /*2e90*/  ISETP.LT.OR P2, PT, R27, 0x1, !P1 ;  /* 0x000000011b00780c */ /* 0x000fc60004f41670 */
[----:B------:R-:W-:-:S05]  /*2ea0*/  HADD2.F32 R29, -RZ, R29.H0_H0 ;  /* 0x2000001dff1d7230 */ /* 0x000fca0000004100 */
[----:B------:R-:W-:Y:S01]  /*2eb0*/  FMUL R32, R29, R12 ;  /* 0x0000000c1d207220 */ /* 0x000fe20000400000 */
[----:B------:R-:W-:-:S03]  /*2ec0*/  PRMT R29, RZ, 0x7610, R29 ;  /* 0x00007610ff1d7816 */ /* 0x000fc6000000001d */
[----:B--2---:R-:W-:-:S05]  /*2ed0*/  FFMA R32, R79, R7, R32 ;  /* 0x000000074f207223 */ /* 0x004fca0000000020 */
[----:B------:R-:W-:-:S05]  /*2ee0*/  F2FP.SATFINITE.E5M2.F32.PACK_AB_MERGE_C R35, RZ, R32, RZ ;  /* 0x00000020ff23723e */ /* 0x000fca00048060ff */
[----:B------:R1:W-:Y:S01]  /*2ef0*/  @!P3 STG.E.U8 desc[UR18][R8.64], R35 ;  /* 0x000000230800b986 */ /* 0x0003e2000c101112 */
[----:B------:R-:W-:Y:S05]  /*2f00*/  @P2 BRA `(.L_x_43) ;  /* 0x0000000000042947 */ /* 0x000fea0003800000 */
[----:B------:R2:W5:Y:S02]  /*2f10*/  LDG.E.U8 R29, desc[UR18][R14.64+0x1] ;  /* 0x000001120e1d7981 */ /* 0x000564000c1e1100 */
.L_x_43:
[----:B------:R-:W-:Y:S05]  /*2f20*/  BSYNC B1 ;  /* 0x0000000000017941 */ /* 0x000fea0003800000 */
.L_x_42:
[----:B-----5:R-:W-:Y:S01]  /*2f30*/  LOP3.LUT R29, R29, 0xff, RZ, 0xc0, !PT ;  /* 0x000000ff1d1d7812 */ /* 0x020fe200078ec0ff */
[----:B------:R-:W-:Y:S01]  /*2f40*/  BSSY B1, `(.L_x_44) ;  /* 0x0000012000017945 */ /* 0x000fe20003800000 */
[----:B------:R-:W-:Y:S02]  /*2f50*/  IADD3 R33, P3, R33, 0x8, RZ ;  /* 0x0000000821217810 */ /* 0x000fe40007f7e0ff */
[----:B------:R-:W-:Y:S02]  /*2f60*/  F2FP.F16.E5M2.UNPACK_B R29, R29 ;  /* 0x0000001dff1d723e */ /* 0x000fe400020004ff */
[----:B------:R-:W-:Y:S01]  /*2f70*/  ISETP.LT.OR P0, PT, R27, 0x9, !P0 ;  /* 0x000000091b00780c */ /* 0x000fe20004701670 */
[----:B------:R-:W-:Y:S02]  /*2f80*/  IMAD.X R30, RZ, RZ, R31, P3 ;  /* 0x000000ffff1e7224 */ /* 0x000fe400018e061f */
[----:B------:R-:W-:Y:S02]  /*2f90*/  HADD2.F32 R29, -RZ, R29.H0_H0 ;  /* 0x2000001dff1d7230 */ /* 0x000fe40000004100 */
[----:B------:R-:W-:-:S02]  /*2fa0*/  IMAD R30, R30, UR6, RZ ;  /* 0x000000061e1e7c24 */ /* 0x000fc4000f8e02ff */
[----:B------:R-:W-:-:S04]  /*2fb0*/  IMAD.WIDE.U32 R24, R33, UR6, R24 ;  /* 0x0000000621187c25 */ /* 0x000fc8000f8e0018 */
[----:B------:R-:W-:Y:S01]  /*2fc0*/  FMUL R29, R29, R12 ;  /* 0x0000000c1d1d7220 */ /* 0x000fe20000400000 */
[----:B------:R-:W-:-:S03]  /*2fd0*/  IMAD R33, R33, UR7, R30 ;  /* 0x0000000721217c24 */ /* 0x000fc6000f8e021e */
[----:B------:R-:W-:Y:S01]  /*2fe0*/  FFMA R29, R80, R7, R29 ;  /* 0x00000007501d7223 */ /* 0x000fe2000000001d */
[----:B------:R-:W-:-:S04]  /*2ff0*/  IADD3 R24, P3, R24, UR10, RZ ;  /* 0x0000000a18187c10 */ /* 0x000fc8000ff7e0ff */
[----:B------:R-:W-:Y:S02]  /*3000*/  F2FP.SATFINITE.E5M2.F32.PACK_AB_MERGE_C R31, RZ, R29, RZ ;  /* 0x0000001dff1f723e */ /* 0x000fe400048060ff */
[----:B------:R-:W-:Y:S02]  /*3010*/  IADD3.X R25, R25, UR11, R33, P3, !PT ;  /* 0x0000000b19197c10 */ /* 0x000fe40009ffe421 */
[----:B------:R-:W-:Y:S01]  /*3020*/  PRMT R29, RZ, 0x7610, R29 ;  /* 0x00007610ff1d7816 */ /* 0x000fe2000000001d */
[----:B------:R3:W-:Y:S01]  /*3030*/  @!P2 STG.E.U8 desc[UR18][R8.64+0x1], R31 ;  /* 0x0000011f0800a986 */ /* 0x0007e2000c101112 */
[----:B------:R-:W-:Y:S05]  /*3040*/  @P0 BRA `(.L_x_45) ;  /* 0x0000000000040947 */ /* 0x000fea0003800000 */
[----:B------:R4:W5:Y:S02]  /*3050*/  LDG.E.U8 R29, desc[UR18][R24.64] ;  /* 0x00000012181d7981 */ /* 0x000964000c1e1100 */
.L_x_45:
[----:B------:R-:W-:Y:S05]  /*3060*/  BSYNC B1 ;  /* 0x0000000000017941 */ /* 0x000fea0003800000 */
.L_x_44:
[----:B-----5:R-:W-:Y:S01]  /*3070*/  LOP3.LUT R29, R29, 0xff, RZ, 0xc0, !PT ;  /* 0x000000ff1d1d7812 */ /* 0x020fe200078ec0ff */
[----:B------:R-:W-:Y:S01]  /*3080*/  BSSY B1, `(.L_x_46) ;  /* 0x000000b000017945 */ /* 0x000fe20003800000 */
[----:B------:R-:W-:Y:S02]  /*3090*/  ISETP.LT.OR P1, PT, R27, 0x9, !P1 ;  /* 0x000000091b00780c */ /* 0x000fe40004f21670 */
[----:B------:R-:W-:-:S05]  /*30a0*/  F2FP.F16.E5M2.UNPACK_B R29, R29 ;  /* 0x0000001dff1d723e */ /* 0x000fca00020004ff */
[----:B------:R-:W-:-:S05]  /*30b0*/  HADD2.F32 R29, -RZ, R29.H0_H0 ;  /* 0x2000001dff1d7230 */ /* 0x000fca0000004100 */
[----:B------:R-:W-:Y:S01]  /*30c0*/  FMUL R30, R29, R12 ;  /* 0x0000000c1d1e7220 */ /* 0x000fe20000400000 */
[----:B------:R-:W-:-:S03]  /*30d0*/  PRMT R29, RZ, 0x7610, R29 ;  /* 0x00007610ff1d7816 */ /* 0x000fc6000000001d */
[----:B------:R-:W-:-:S05]  /*30e0*/  FFMA R30, R77, R7, R30 ;  /* 0x000000074d1e7223 */ /* 0x000fca000000001e */
[----:B---3--:R-:W-:-:S05]  /*30f0*/  F2FP.SATFINITE.E5M2.F32.PACK_AB_MERGE_C R31, RZ, R30, RZ ;  /* 0x0000001eff1f723e */ /* 0x008fca00048060ff */
[----:B------:R3:W-:Y:S01]  /*3100*/  @!P0 STG.E.U8 desc[UR18][R10.64], R31 ;  /* 0x0000001f0a008986 */ /* 0x0007e2000c101112 */
[----:B------:R-:W-:Y:S05]  /*3110*/  @P1 BRA `(.L_x_47) ;  /* 0x0000000000041947 */ /* 0x000fea0003800000 */
[----:B------:R0:W5:Y:S02]  /*3120*/  LDG.E.U8 R29, desc[UR18][R24.64+0x1] ;  /* 0x00000112181d7981 */ /* 0x000164000c1e1100 */
.L_x_47:
[----:B------:R-:W-:Y:S05]  /*3130*/  BSYNC B1 ;  /* 0x0000000000017941 */ /* 0x000fea0003800000 */
.L_x_46:
[----:B-----5:R-:W-:Y:S01]  /*3140*/  LOP3.LUT R29, R29, 0xff, RZ, 0xc0, !PT ;  /* 0x000000ff1d1d7812 */ /* 0x020fe200078ec0ff */
[----:B------:R-:W-:Y:S01]  /*3150*/  BSSY B1, `(.L_x_48) ;  /* 0x000000c000017945 */ /* 0x000fe20003800000 */
[----:B------:R-:W-:Y:S02]  /*3160*/  ISETP.GE.AND P0, PT, R28, 0x9, PT ;  /* 0x000000091c00780c */ /* 0x000fe40003f06270 */
[----:B------:R-:W-:Y:S02]  /*3170*/  F2FP.F16.E5M2.UNPACK_B R29, R29 ;  /* 0x0000001dff1d723e */ /* 0x000fe400020004ff */
[----:B------:R-:W-:-:S03]  /*3180*/  ISETP.LT.OR P2, PT, R27, 0x1, !P0 ;  /* 0x000000011b00780c */ /* 0x000fc60004741670 */
[----:B------:R-:W-:-:S05]  /*3190*/  HADD2.F32 R29, -RZ, R29.H0_H0 ;  /* 0x2000001dff1d7230 */ /* 0x000fca0000004100 */
[----:B------:R-:W-:-:S04]  /*31a0*/  FMUL R29, R29, R12 ;  /* 0x0000000c1d1d7220 */ /* 0x000fc80000400000 */
[----:B------:R-:W-:-:S05]  /*31b0*/  FFMA R29, R78, R7, R29 ;  /* 0x000000074e1d7223 */ /* 0x000fca000000001d */
[----:B---3--:R-:W-:Y:S02]  /*31c0*/  F2FP.SATFINITE.E5M2.F32.PACK_AB_MERGE_C R31, RZ, R29, RZ ;  /* 0x0000001dff1f723e */ /* 0x008fe400048060ff */
[----:B------:R-:W-:-:S03]  /*31d0*/  PRMT R29, RZ, 0x7610, R29 ;  /* 0x00007610ff1d7816 */ /* 0x000fc6000000001d */
[----:B------:R3:W-:Y:S01]  /*31e0*/  @!P1 STG.E.U8 desc[UR18][R10.64+0x1], R31 ;  /* 0x0000011f0a009986 */ /* 0x0007e2000c101112 */
[----:B------:R-:W-:Y:S05]  /*31f0*/  @P2 BRA `(.L_x_49) ;  /* 0x0000000000042947 */ /* 0x000fea0003800000 */
[----:B------:R0:W5:Y:S02]  /*3200*/  LDG.E.U8 R29, desc[UR18][R14.64+0x8] ;  /* 0x000008120e1d7981 */ /* 0x000164000c1e1100 */
.L_x_49:
[----:B------:R-:W-:Y:S05]  /*3210*/  BSYNC B1 ;  /* 0x0000000000017941 */ /* 0x000fea0003800000 */
.L_x_48:
        /* <DEDUP_REMOVED lines=13> */
.L_x_51:
[----:B------:R-:W-:Y:S05]  /*32f0*/  BSYNC B1 ;  /* 0x0000000000017941 */ /* 0x000fea0003800000 */
.L_x_50:
[----:B-----5:R-:W-:Y:S01]  /*3300*/  LOP3.LUT R29, R29, 0xff, RZ, 0xc0, !PT ;  /* 0x000000ff1d1d7812 */ /* 0x020fe200078ec0ff */
[----:B------:R-:W-:Y:S01]  /*3310*/  BSSY B1, `(.L_x_52) ;  /* 0x000000b000017945 */ /* 0x000fe20003800000 */
[----:B------:R-:W-:Y:S02]  /*3320*/  ISETP.LT.OR P0, PT, R27, 0x9, !P0 ;  /* 0x000000091b00780c */ /* 0x000fe40004701670 */
[----:B------:R-:W-:-:S05]  /*3330*/  F2FP.F16.E5M2.UNPACK_B R29, R29 ;  /* 0x0000001dff1d723e */ /* 0x000fca00020004ff */
        /* <DEDUP_REMOVED lines=8> */
.L_x_53:
[----:B------:R-:W-:Y:S05]  /*33c0*/  BSYNC B1 ;  /* 0x0000000000017941 */ /* 0x000fea0003800000 */
.L_x_52:
        /* <DEDUP_REMOVED lines=12> */
.L_x_55:
[----:B------:R-:W-:Y:S05]  /*3490*/  BSYNC B1 ;  /* 0x0000000000017941 */ /* 0x000fea0003800000 */
.L_x_54:
        /* <DEDUP_REMOVED lines=13> */
.L_x_57:
[----:B------:R-:W-:Y:S05]  /*3570*/  BSYNC B1 ;  /* 0x0000000000017941 */ /* 0x000fea0003800000 */
.L_x_56:
        /* <DEDUP_REMOVED lines=13> */
.L_x_59:
[----:B------:R-:W-:Y:S05]  /*3650*/  BSYNC B1 ;  /* 0x0000000000017941 */ /* 0x000fea0003800000 */
.L_x_58:
        /* <DEDUP_REMOVED lines=12> */
.L_x_61:
[----:B------:R-:W-:Y:S05]  /*3720*/  BSYNC B1 ;  /* 0x0000000000017941 */ /* 0x000fea0003800000 */
.L_x_60:
        /* <DEDUP_REMOVED lines=12> */
.L_x_63:
[----:B------:R-:W-:Y:S05]  /*37f0*/  BSYNC B1 ;  /* 0x0000000000017941 */ /* 0x000fea0003800000 */
.L_x_62:
        /* <DEDUP_REMOVED lines=13> */
.L_x_65:
[----:B------:R-:W-:Y:S05]  /*38d0*/  BSYNC B1 ;  /* 0x0000000000017941 */ /* 0x000fea0003800000 */
.L_x_64:
        /* <DEDUP_REMOVED lines=13> */
.L_x_67:
[----:B------:R-:W-:Y:S05]  /*39b0*/  BSYNC B1 ;  /* 0x0000000000017941 */ /* 0x000fea0003800000 */
.L_x_66:
        /* <DEDUP_REMOVED lines=12> */
.L_x_69:
[----:B------:R-:W-:Y:S05]  /*3a80*/  BSYNC B1 ;  /* 0x0000000000017941 */ /* 0x000fea0003800000 */
.L_x_68:
        /* <DEDUP_REMOVED lines=12> */
.L_x_71:
[----:B------:R-:W-:Y:S05]  /*3b50*/  BSYNC B1 ;  /* 0x0000000000017941 */ /* 0x000fea0003800000 */
.L_x_70:
        /* <DEDUP_REMOVED lines=13> */
.L_x_73:
[----:B------:R-:W-:Y:S05]  /*3c30*/  BSYNC B1 ;  /* 0x0000000000017941 */ /* 0x000fea0003800000 */
.L_x_72:
        /* <DEDUP_REMOVED lines=13> */
.L_x_75:
[----:B------:R-:W-:Y:S05]  /*3d10*/  BSYNC B1 ;  /* 0x0000000000017941 */ /* 0x000fea0003800000 */
.L_x_74:
        /* <DEDUP_REMOVED lines=12> */
.L_x_77:
[----:B------:R-:W-:Y:S05]  /*3de0*/  BSYNC B1 ;  /* 0x0000000000017941 */ /* 0x000fea0003800000 */
.L_x_76:
        /* <DEDUP_REMOVED lines=12> */
.L_x_79:
[----:B------:R-:W-:Y:S05]  /*3eb0*/  BSYNC B1 ;  /* 0x0000000000017941 */ /* 0x000fea0003800000 */
.L_x_78:
        /* <DEDUP_REMOVED lines=13> */
.L_x_81:
[----:B------:R-:W-:Y:S05]  /*3f90*/  BSYNC B1 ;  /* 0x0000000000017941 */ /* 0x000fea0003800000 */
.L_x_80:
        /* <DEDUP_REMOVED lines=13> */
.L_x_83:
[----:B------:R-:W-:Y:S05]  /*4070*/  BSYNC B1 ;  /* 0x0000000000017941 */ /* 0x000fea0003800000 */
.L_x_82:
        /* <DEDUP_REMOVED lines=12> */
.L_x_85:
[----:B------:R-:W-:Y:S05]  /*4140*/  BSYNC B1 ;  /* 0x0000000000017941 */ /* 0x000fea0003800000 */
.L_x_84:
[----:B-----5:R-:W-:Y:S01]  /*4150*/  LOP3.LUT R29, R29, 0xff, RZ, 0xc0, !PT ;  /* 0x000000ff1d1d7812 */ /* 0x020fe200078ec0ff */
[----:B------:R-:W-:Y:S01]  /*4160*/  BSSY B1, `(.L_x_86) ;  /* 0x000000b000017945 */ /* 0x000fe20003800000 */
[----:B------:R-:W-:Y:S02]  /*4170*/  ISETP.LT.OR P1, PT, R27, 0x9, !P1 ;  /* 0x000000091b00780c */ /* 0x000fe40004f21670 */
[----:B------:R-:W-:-:S05]  /*4180*/  F2FP.F16.E5M2.UNPACK_B R29, R29 ;  /* 0x0000001dff1d723e */ /* 0x000fca00020004ff */
[----:B------:R-:W-:-:S05]  /*4190*/  HADD2.F32 R29, -RZ, R29.H0_H0 ;  /* 0x2000001dff1d7230 */ /* 0x000fca0000004100 */
[----:B------:R-:W-:-:S04]  /*41a0*/  FMUL R30, R29, R12 ;  /* 0x0000000c1d1e7220 */ /* 0x000fc80000400000 */
[----:B------:R-:W-:Y:S01]  /*41b0*/  FFMA R30, R23, R7, R30 ;  /* 0x00000007171e7223 */ /* 0x000fe2000000001e */
[----:B------:R-:W-:-:S04]  /*41c0*/  PRMT R23, RZ, 0x7610, R23 ;  /* 0x00007610ff177816 */ /* 0x000fc80000000017 */
[----:B------:R-:W-:-:S05]  /*41d0*/  F2FP.SATFINITE.E5M2.F32.PACK_AB_MERGE_C R29, RZ, R30, RZ ;  /* 0x0000001eff1d723e */ /* 0x000fca00048060ff */
[----:B------:R0:W-:Y:S01]  /*41e0*/  @!P0 STG.E.U8 desc[UR18][R10.64+0x28], R29 ;  /* 0x0000281d0a008986 */ /* 0x0001e2000c101112 */
[----:B------:R-:W-:Y:S05]  /*41f0*/  @P1 BRA `(.L_x_87) ;  /* 0x0000000000041947 */ /* 0x000fea0003800000 */
[----:B------:R0:W5:Y:S02]  /*4200*/  LDG.E.U8 R23, desc[UR18][R24.64+0x29] ;  /* 0x0000291218177981 */ /* 0x000164000c1e1100 */
.L_x_87:
[----:B------:R-:W-:Y:S05]  /*4210*/  BSYNC B1 ;  /* 0x0000000000017941 */ /* 0x000fea0003800000 */
.L_x_86:
        /* <DEDUP_REMOVED lines=8> */
[----:B0-----:R-:W-:Y:S02]  /*42a0*/  F2FP.SATFINITE.E5M2.F32.PACK_AB_MERGE_C R29, RZ, R23, RZ ;  /* 0x00000017ff1d723e */ /* 0x001fe400048060ff */
[----:B------:R-:W-:-:S03]  /*42b0*/  PRMT R23, RZ, 0x7610, R23 ;  /* 0x00007610ff177816 */ /* 0x000fc60000000017 */
[----:B------:R0:W-:Y:S01]  /*42c0*/  @!P1 STG.E.U8 desc[UR18][R10.64+0x29], R29 ;  /* 0x0000291d0a009986 */ /* 0x0001e2000c101112 */
[----:B------:R-:W-:Y:S05]  /*42d0*/  @P2 BRA `(.L_x_89) ;  /* 0x0000000000042947 */ /* 0x000fea0003800000 */
[----:B------:R0:W5:Y:S02]  /*42e0*/  LDG.E.U8 R23, desc[UR18][R14.64+0x30] ;  /* 0x000030120e177981 */ /* 0x000164000c1e1100 */
.L_x_89:
[----:B------:R-:W-:Y:S05]  /*42f0*/  BSYNC B1 ;  /* 0x0000000000017941 */ /* 0x000fea0003800000 */
.L_x_88:
[----:B-----5:R-:W-:Y:S01]  /*4300*/  LOP3.LUT R23, R23, 0xff, RZ, 0xc0, !PT ;  /* 0x000000ff17177812 */ /* 0x020fe200078ec0ff */
[----:B------:R-:W-:Y:S01]  /*4310*/  BSSY B1, `(.L_x_90) ;  /* 0x000000c000017945 */ /* 0x000fe20003800000 */
[----:B------:R-:W-:Y:S02]  /*4320*/  ISETP.GE.AND P1, PT, R28, 0x32, PT ;  /* 0x000000321c00780c */ /* 0x000fe40003f26270 */
[----:B------:R-:W-:Y:S02]  /*4330*/  F2FP.F16.E5M2.UNPACK_B R23, R23 ;  /* 0x00000017ff17723e */ /* 0x000fe400020004ff */
[----:B------:R-:W-:-:S03]  /*4340*/  ISETP.LT.OR P3, PT, R27, 0x1, !P1 ;  /* 0x000000011b00780c */ /* 0x000fc60004f61670 */
        /* <DEDUP_REMOVED lines=8> */
.L_x_91:
[----:B------:R-:W-:Y:S05]  /*43d0*/  BSYNC B1 ;  /* 0x0000000000017941 */ /* 0x000fea0003800000 */
.L_x_90:
[----:B-----5:R-:W-:Y:S01]  /*43e0*/  LOP3.LUT R21, R21, 0xff, RZ, 0xc0, !PT ;  /* 0x000000ff15157812 */ /* 0x020fe200078ec0ff */
[----:B------:R-:W-:Y:S01]  /*43f0*/  BSSY B1, `(.L_x_92) ;  /* 0x000000b000017945 */ /* 0x000fe20003800000 */
[----:B------:R-:W-:Y:S02]  /*4400*/  ISETP.LT.OR P0, PT, R27, 0x9, !P0 ;  /* 0x000000091b00780c */ /* 0x000fe40004701670 */
[----:B------:R-:W-:-:S05]  /*4410*/  F2FP.F16.E5M2.UNPACK_B R21, R21 ;  /* 0x00000015ff15723e */ /* 0x000fca00020004ff */
        /* <DEDUP_REMOVED lines=8> */
.L_x_93:
[----:B------:R-:W-:Y:S05]  /*44a0*/  BSYNC B1 ;  /* 0x0000000000017941 */ /* 0x000fea0003800000 */
.L_x_92:
        /* <DEDUP_REMOVED lines=12> */
.L_x_95:
[----:B------:R-:W-:Y:S05]  /*4570*/  BSYNC B1 ;  /* 0x0000000000017941 */ /* 0x000fea0003800000 */
.L_x_94:
        /* <DEDUP_REMOVED lines=13> */
.L_x_97:
[----:B------:R-:W-:Y:S05]  /*4650*/  BSYNC B1 ;  /* 0x0000000000017941 */ /* 0x000fea0003800000 */
.L_x_96:
        /* <DEDUP_REMOVED lines=13> */
.L_x_99:
[----:B------:R-:W-:Y:S05]  /*4730*/  BSYNC B1 ;  /* 0x0000000000017941 */ /* 0x000fea0003800000 */
.L_x_98:
[----:B-----5:R-:W-:Y:S01]  /*4740*/  LOP3.LUT R17, R17, 0xff, RZ, 0xc0, !PT ;  /* 0x000000ff11117812 */ /* 0x020fe200078ec0ff */
[----:B------:R-:W-:Y:S01]  /*4750*/  BSSY B1, `(.L_x_100) ;  /* 0x000000b000017945 */ /* 0x000fe20003800000 */
[----:B------:R-:W-:Y:S02]  /*4760*/  ISETP.LT.OR P0, PT, R27, 0x9, !P0 ;  /* 0x000000091b00780c */ /* 0x000fe40004701670 */
[----:B------:R-:W-:Y:S02]  /*4770*/  F2FP.F16.E5M2.UNPACK_B R17, R17 ;  /* 0x00000011ff11723e */ /* 0x000fe400020004ff */
[----:B0-2---:R-:W-:-:S03]  /*4780*/  PRMT R14, RZ, 0x7610, R14 ;  /* 0x00007610ff0e7816 */ /* 0x005fc6000000000e */
[----:B------:R-:W-:-:S05]  /*4790*/  HADD2.F32 R17, -RZ, R17.H0_H0 ;  /* 0x20000011ff117230 */ /* 0x000fca0000004100 */
[----:B------:R-:W-:-:S04]  /*47a0*/  FMUL R17, R17, R12 ;  /* 0x0000000c11117220 */ /* 0x000fc80000400000 */
[----:B------:R-:W-:-:S05]  /*47b0*/  FFMA R17, R18, R7, R17 ;  /* 0x0000000712117223 */ /* 0x000fca0000000011 */
[----:B------:R-:W-:-:S05]  /*47c0*/  F2FP.SATFINITE.E5M2.F32.PACK_AB_MERGE_C R17, RZ, R17, RZ ;  /* 0x00000011ff11723e */ /* 0x000fca00048060ff */
[----:B------:R0:W-:Y:S01]  /*47d0*/  @!P3 STG.E.U8 desc[UR18][R8.64+0x39], R17 ;  /* 0x000039110800b986 */ /* 0x0001e2000c101112 */
[----:B------:R-:W-:Y:S05]  /*47e0*/  @P0 BRA `(.L_x_101) ;  /* 0x0000000000040947 */ /* 0x000fea0003800000 */
[----:B------:R2:W5:Y:S02]  /*47f0*/  LDG.E.U8 R14, desc[UR18][R24.64+0x38] ;  /* 0x00003812180e7981 */ /* 0x000564000c1e1100 */
.L_x_101:
[----:B------:R-:W-:Y:S05]  /*4800*/  BSYNC B1 ;  /* 0x0000000000017941 */ /* 0x000fea0003800000 */
.L_x_100:
[----:B-----5:R-:W-:Y:S01]  /*4810*/  LOP3.LUT R14, R14, 0xff, RZ, 0xc0, !PT ;  /* 0x000000ff0e0e7812 */ /* 0x020fe200078ec0ff */
[----:B------:R-:W-:Y:S01]  /*4820*/  BSSY B1, `(.L_x_102) ;  /* 0x000000b000017945 */ /* 0x000fe20003800000 */
[----:B------:R-:W-:Y:S02]  /*4830*/  ISETP.LT.OR P1, PT, R27, 0x9, !P1 ;  /* 0x000000091b00780c */ /* 0x000fe40004f21670 */
[----:B------:R-:W-:-:S05]  /*4840*/  F2FP.F16.E5M2.UNPACK_B R14, R14 ;  /* 0x0000000eff0e723e */ /* 0x000fca00020004ff */
[----:B01-3--:R-:W-:-:S05]  /*4850*/  HADD2.F32 R9, -RZ, R14.H0_H0 ;  /* 0x2000000eff097230 */ /* 0x00bfca0000004100 */
[----:B------:R-:W-:-:S04]  /*4860*/  FMUL R8, R9, R12 ;  /* 0x0000000c09087220 */ /* 0x000fc80000400000 */
[----:B------:R-:W-:-:S05]  /*4870*/  FFMA R8, R13, R7, R8 ;  /* 0x000000070d087223 */ /* 0x000fca0000000008 */
[----:B------:R-:W-:Y:S02]  /*4880*/  F2FP.SATFINITE.E5M2.F32.PACK_AB_MERGE_C R9, RZ, R8, RZ ;  /* 0x00000008ff09723e */ /* 0x000fe400048060ff */
[----:B------:R-:W-:-:S03]  /*4890*/  PRMT R8, RZ, 0x7610, R8 ;  /* 0x00007610ff087816 */ /* 0x000fc60000000008 */
[----:B------:R0:W-:Y:S01]  /*48a0*/  @!P0 STG.E.U8 desc[UR18][R10.64+0x38], R9 ;  /* 0x000038090a008986 */ /* 0x0001e2000c101112 */
[----:B------:R-:W-:Y:S05]  /*48b0*/  @P1 BRA `(.L_x_103) ;  /* 0x0000000000041947 */ /* 0x000fea0003800000 */
[----:B------:R1:W5:Y:S02]  /*48c0*/  LDG.E.U8 R8, desc[UR18][R24.64+0x39] ;  /* 0x0000391218087981 */ /* 0x000364000c1e1100 */
.L_x_103:
[----:B------:R-:W-:Y:S05]  /*48d0*/  BSYNC B1 ;  /* 0x0000000000017941 */ /* 0x000fea0003800000 */
.L_x_102:
[----:B------:R-:W-:Y:S05]  /*48e0*/  @P1 BRA `(.L_x_104) ;  /* 0x0000000800601947 */ /* 0x000fea0003800000 */
[----:B-----5:R-:W-:-:S04]  /*48f0*/  LOP3.LUT R8, R8, 0xff, RZ, 0xc0, !PT ;  /* 0x000000ff08087812 */ /* 0x020fc800078ec0ff */
[----:B------:R-:W-:-:S05]  /*4900*/  F2FP.F16.E5M2.UNPACK_B R8, R8 ;  /* 0x00000008ff08723e */ /* 0x000fca00020004ff */
[----:B0-----:R-:W-:-:S05]  /*4910*/  HADD2.F32 R9, -RZ, R8.H0_H0 ;  /* 0x20000008ff097230 */ /* 0x001fca0000004100 */
[----:B------:R-:W-:-:S04]  /*4920*/  FMUL R9, R9, R12 ;  /* 0x0000000c09097220 */ /* 0x000fc80000400000 */
[----:B------:R-:W-:-:S05]  /*4930*/  FFMA R9, R16, R7, R9 ;  /* 0x0000000710097223 */ /* 0x000fca0000000009 */
[----:B------:R-:W-:-:S05]  /*4940*/  F2FP.SATFINITE.E5M2.F32.PACK_AB_MERGE_C R9, RZ, R9, RZ ;  /* 0x00000009ff09723e */ /* 0x000fca00048060ff */
[----:B------:R3:W-:Y:S01]  /*4950*/  STG.E.U8 desc[UR18][R10.64+0x39], R9 ;  /* 0x000039090a007986 */ /* 0x0007e2000c101112 */
[----:B------:R-:W-:Y:S05]  /*4960*/  BRA `(.L_x_104) ;  /* 0x0000000800407947 */ /* 0x000fea0003800000 */
.L_x_39:
[C---:B------:R-:W-:Y:S01]  /*4970*/  ISETP.GE.AND P3, PT, R28.reuse, 0x1, PT ;  /* 0x000000011c00780c */ /* 0x040fe20003f66270 */
[-C--:B--2---:R-:W-:Y:S01]  /*4980*/  FMUL R79, R79, R7.reuse ;  /* 0x000000074f4f7220 */ /* 0x084fe20000400000 */
[----:B------:R-:W-:Y:S01]  /*4990*/  ISETP.GE.AND P0, PT, R28, 0x2, PT ;  /* 0x000000021c00780c */ /* 0x000fe20003f06270 */
[-C--:B------:R-:W-:Y:S01]  /*49a0*/  FMUL R80, R80, R7.reuse ;  /* 0x0000000750507220 */ /* 0x080fe20000400000 */
[----:B------:R-:W-:Y:S01]  /*49b0*/  ISETP.LT.OR P1, PT, R27, 0x1, !P3 ;  /* 0x000000011b00780c */ /* 0x000fe20005f21670 */
[-C--:B------:R-:W-:Y:S01]  /*49c0*/  FMUL R77, R77, R7.reuse ;  /* 0x000000074d4d7220 */ /* 0x080fe20000400000 */
[C---:B------:R-:W-:Y:S01]  /*49d0*/  ISETP.LT.OR P2, PT, R27.reuse, 0x1, !P0 ;  /* 0x000000011b00780c */ /* 0x040fe20004741670 */
[-C--:B------:R-:W-:Y:S01]  /*49e0*/  FMUL R78, R78, R7.reuse ;  /* 0x000000074e4e7220 */ /* 0x080fe20000400000 */
[----:B------:R-:W-:Y:S01]  /*49f0*/  ISETP.LT.OR P3, PT, R27, 0x9, !P3 ;  /* 0x000000091b00780c */ /* 0x000fe20005f61670 */
[----:B------:R-:W-:Y:S01]  /*4a00*/  FMUL R75, R75, R7 ;  /* 0x000000074b4b7220 */ /* 0x000fe20000400000 */
[----:B------:R-:W-:Y:S01]  /*4a10*/  F2FP.SATFINITE.E5M2.F32.PACK_AB_MERGE_C R79, RZ, R79, RZ ;  /* 0x0000004fff4f723e */ /* 0x000fe200048060ff */
[-C--:B------:R-:W-:Y:S01]  /*4a20*/  FMUL R76, R76, R7.reuse ;  /* 0x000000074c4c7220 */ /* 0x080fe20000400000 */
[----:B------:R-:W-:Y:S01]  /*4a30*/  F2FP.SATFINITE.E5M2.F32.PACK_AB_MERGE_C R15, RZ, R80, RZ ;  /* 0x00000050ff0f723e */ /* 0x000fe200048060ff */
[----:B------:R-:W-:Y:S01]  /*4a40*/  FMUL R74, R74, R7 ;  /* 0x000000074a4a7220 */ /* 0x000fe20000400000 */
[----:B------:R-:W-:Y:S01]  /*4a50*/  F2FP.SATFINITE.E5M2.F32.PACK_AB_MERGE_C R77, RZ, R77, RZ ;  /* 0x0000004dff4d723e */ /* 0x000fe200048060ff */
[-C--:B------:R-:W-:Y:S01]  /*4a60*/  FMUL R72, R72, R7.reuse ;  /* 0x0000000748487220 */ /* 0x080fe20000400000 */
[----:B------:R-:W-:Y:S01]  /*4a70*/  ISETP.LT.OR P0, PT, R27, 0x9, !P0 ;  /* 0x000000091b00780c */ /* 0x000fe20004701670 */
[----:B------:R-:W-:Y:S01]  /*4a80*/  @!P1 STG.E.U8 desc[UR18][R8.64], R79 ;  /* 0x0000004f08009986 */ /* 0x000fe2000c101112 */
[C---:B------:R-:W-:Y:S01]  /*4a90*/  ISETP.GE.AND P1, PT, R28.reuse, 0x9, PT ;  /* 0x000000091c00780c */ /* 0x040fe20003f26270 */
[----:B------:R-:W-:Y:S01]  /*4aa0*/  FMUL R69, R69, R7 ;  /* 0x0000000745457220 */ /* 0x000fe20000400000 */
[----:B------:R-:W-:Y:S01]  /*4ab0*/  F2FP.SATFINITE.E5M2.F32.PACK_AB_MERGE_C R75, RZ, R75, RZ ;  /* 0x0000004bff4b723e */ /* 0x000fe200048060ff */
[----:B------:R0:W-:Y:S01]  /*4ac0*/  @!P2 STG.E.U8 desc[UR18][R8.64+0x1], R15 ;  /* 0x0000010f0800a986 */ /* 0x0001e2000c101112 */
[----:B------:R-:W-:Y:S01]  /*4ad0*/  ISETP.GE.AND P2, PT, R28, 0xa, PT ;  /* 0x0000000a1c00780c */ /* 0x000fe20003f46270 */
[-C--:B------:R-:W-:Y:S01]  /*4ae0*/  FMUL R70, R70, R7.reuse ;  /* 0x0000000746467220 */ /* 0x080fe20000400000 */
[----:B------:R-:W-:Y:S01]  /*4af0*/  F2FP.SATFINITE.E5M2.F32.PACK_AB_MERGE_C R25, RZ, R76, RZ ;  /* 0x0000004cff19723e */ /* 0x000fe200048060ff */
[----:B------:R-:W-:Y:S01]  /*4b00*/  @!P3 STG.E.U8 desc[UR18][R10.64], R77 ;  /* 0x0000004d0a00b986 */ /* 0x000fe2000c101112 */
[C---:B------:R-:W-:Y:S01]  /*4b10*/  ISETP.LT.OR P3, PT, R27.reuse, 0x1, !P1 ;  /* 0x000000011b00780c */ /* 0x040fe20004f61670 */
[-C--:B------:R-:W-:Y:S01]  /*4b20*/  FMUL R68, R68, R7.reuse ;  /* 0x0000000744447220 */ /* 0x080fe20000400000 */
[----:B------:R-:W-:Y:S01]  /*4b30*/  ISETP.LT.OR P5, PT, R27, 0x1, !P2 ;  /* 0x000000011b00780c */ /* 0x000fe200057a1670 */
[-C--:B------:R-:W-:Y:S01]  /*4b40*/  FMUL R67, R67, R7.reuse ;  /* 0x0000000743437220 */ /* 0x080fe20000400000 */
[----:B------:R-:W-:Y:S01]  /*4b50*/  ISETP.LT.OR P1, PT, R27, 0x9, !P1 ;  /* 0x000000091b00780c */ /* 0x000fe20004f21670 */
[-C--:B------:R-:W-:Y:S01]  /*4b60*/  FMUL R65, R65, R7.reuse ;  /* 0x0000000741417220 */ /* 0x080fe20000400000 */
[----:B------:R-:W-:Y:S01]  /*4b70*/  F2FP.SATFINITE.E5M2.F32.PACK_AB_MERGE_C R29, RZ, R74, RZ ;  /* 0x0000004aff1d723e */ /* 0x000fe200048060ff */
[-C--:B------:R-:W-:Y:S01]  /*4b80*/  FMUL R66, R66, R7.reuse ;  /* 0x0000000742427220 */ /* 0x080fe20000400000 */
[----:B0-----:R-:W-:Y:S01]  /*4b90*/  F2FP.SATFINITE.E5M2.F32.PACK_AB_MERGE_C R15, RZ, R78, RZ ;  /* 0x0000004eff0f723e */ /* 0x001fe200048060ff */
[-C--:B------:R-:W-:Y:S01]  /*4ba0*/  FMUL R64, R64, R7.reuse ;  /* 0x0000000740407220 */ /* 0x080fe20000400000 */
[----:B------:R-:W-:Y:S01]  /*4bb0*/  ISETP.LT.OR P2, PT, R27, 0x9, !P2 ;  /* 0x000000091b00780c */ /* 0x000fe20005741670 */
[-C--:B------:R-:W-:Y:S01]  /*4bc0*/  FMUL R63, R63, R7.reuse ;  /* 0x000000073f3f7220 */ /* 0x080fe20000400000 */
[----:B------:R-:W-:Y:S01]  /*4bd0*/  F2FP.SATFINITE.E5M2.F32.PACK_AB_MERGE_C R31, RZ, R72, RZ ;  /* 0x00000048ff1f723e */ /* 0x000fe200048060ff */
[----:B------:R0:W-:Y:S01]  /*4be0*/  @!P0 STG.E.U8 desc[UR18][R10.64+0x1], R15 ;  /* 0x0000010f0a008986 */ /* 0x0001e2000c101112 */
[C---:B------:R-:W-:Y:S01]  /*4bf0*/  ISETP.GE.AND P0, PT, R28.reuse, 0x11, PT ;  /* 0x000000111c00780c */ /* 0x040fe20003f06270 */
[----:B------:R-:W-:Y:S01]  /*4c00*/  FMUL R61, R61, R7 ;  /* 0x000000073d3d7220 */ /* 0x000fe20000400000 */
[----:B------:R-:W-:Y:S01]  /*4c10*/  F2FP.SATFINITE.E5M2.F32.PACK_AB_MERGE_C R69, RZ, R69, RZ ;  /* 0x00000045ff45723e */ /* 0x000fe200048060ff */
[----:B------:R-:W-:Y:S01]  /*4c20*/  @!P3 STG.E.U8 desc[UR18][R8.64+0x8], R75 ;  /* 0x0000084b0800b986 */ /* 0x000fe2000c101112 */
[----:B------:R-:W-:Y:S01]  /*4c30*/  ISETP.GE.AND P3, PT, R28, 0x12, PT ;  /* 0x000000121c00780c */ /* 0x000fe20003f66270 */
[----:B------:R-:W-:Y:S01]  /*4c40*/  FMUL R62, R62, R7 ;  /* 0x000000073e3e7220 */ /* 0x000fe20000400000 */
[----:B------:R-:W-:Y:S01]  /*4c50*/  F2FP.SATFINITE.E5M2.F32.PACK_AB_MERGE_C R67, RZ, R67, RZ ;  /* 0x00000043ff43723e */ /* 0x000fe200048060ff */
[----:B------:R1:W-:Y:S01]  /*4c60*/  @!P5 STG.E.U8 desc[UR18][R8.64+0x9], R25 ;  /* 0x000009190800d986 */ /* 0x0003e2000c101112 */
[----:B------:R-:W-:Y:S01]  /*4c70*/  ISETP.LT.OR P5, PT, R27, 0x1, !P3 ;  /* 0x000000011b00780c */ /* 0x000fe20005fa1670 */
[-C--:B------:R-:W-:Y:S01]  /*4c80*/  FMUL R59, R59, R7.reuse ;  /* 0x000000073b3b7220 */ /* 0x080fe20000400000 */
[C---:B------:R-:W-:Y:S01]  /*4c90*/  ISETP.LT.OR P3, PT, R27.reuse, 0x9, !P3 ;  /* 0x000000091b00780c */ /* 0x040fe20005f61670 */
[----:B------:R-:W-:Y:S01]  /*4ca0*/  @!P1 STG.E.U8 desc[UR18][R10.64+0x8], R29 ;  /* 0x0000081d0a009986 */ /* 0x000fe2000c101112 */
[----:B------:R-:W-:Y:S01]  /*4cb0*/  ISETP.LT.OR P1, PT, R27, 0x1, !P0 ;  /* 0x000000011b00780c */ /* 0x000fe20004721670 */
[-C--:B------:R-:W-:Y:S01]  /*4cc0*/  FMUL R60, R60, R7.reuse ;  /* 0x000000073c3c7220 */ /* 0x080fe20000400000 */
[----:B0-----:R-:W-:Y:S01]  /*4cd0*/  F2FP.SATFINITE.E5M2.F32.PACK_AB_MERGE_C R15, RZ, R70, RZ ;  /* 0x00000046ff0f723e */ /* 0x001fe200048060ff */
[----:B------:R-:W-:Y:S01]  /*4ce0*/  @!P2 STG.E.U8 desc[UR18][R10.64+0x9], R31 ;  /* 0x0000091f0a00a986 */ /* 0x000fe2000c101112 */
[----:B------:R-:W-:Y:S01]  /*4cf0*/  ISETP.GE.AND P2, PT, R28, 0x19, PT ;  /* 0x000000191c00780c */ /* 0x000fe20003f46270 */
[-C--:B------:R-:W-:Y:S01]  /*4d00*/  FMUL R57, R57, R7.reuse ;  /* 0x0000000739397220 */ /* 0x080fe20000400000 */
[C---:B------:R-:W-:Y:S01]  /*4d10*/  ISETP.LT.OR P0, PT, R27.reuse, 0x9, !P0 ;  /* 0x000000091b00780c */ /* 0x040fe20004701670 */
[-C--:B------:R-:W-:Y:S01]  /*4d20*/  FMUL R58, R58, R7.reuse ;  /* 0x000000073a3a7220 */ /* 0x080fe20000400000 */
[----:B------:R-:W-:Y:S01]  /*4d30*/  ISETP.LT.OR P6, PT, R27, 0x1, !P2 ;  /* 0x000000011b00780c */ /* 0x000fe200057c1670 */
[----:B------:R0:W-:Y:S01]  /*4d40*/  @!P5 STG.E.U8 desc[UR18][R8.64+0x11], R15 ;  /* 0x0000110f0800d986 */ /* 0x0001e2000c101112 */
[----:B-1----:R-:W-:Y:S01]  /*4d50*/  F2FP.SATFINITE.E5M2.F32.PACK_AB_MERGE_C R25, RZ, R68, RZ ;  /* 0x00000044ff19723e */ /* 0x002fe200048060ff */
[----:B------:R-:W-:Y:S01]  /*4d60*/  FMUL R56, R56, R7 ;  /* 0x0000000738387220 */ /* 0x000fe20000400000 */
[----:B------:R-:W-:Y:S01]  /*4d70*/  F2FP.SATFINITE.E5M2.F32.PACK_AB_MERGE_C R65, RZ, R65, RZ ;  /* 0x00000041ff41723e */ /* 0x000fe200048060ff */
[----:B------:R-:W-:Y:S01]  /*4d80*/  @!P1 STG.E.U8 desc[UR18][R8.64+0x10], R69 ;  /* 0x0000104508009986 */ /* 0x000fe2000c101112 */
[----:B------:R-:W-:Y:S01]  /*4d90*/  ISETP.GE.AND P1, PT, R28, 0x1a, PT ;  /* 0x0000001a1c00780c */ /* 0x000fe20003f26270 */
[-C--:B------:R-:W-:Y:S01]  /*4da0*/  FMUL R23, R23, R7.reuse ;  /* 0x0000000717177220 */ /* 0x080fe20000400000 */
[C---:B------:R-:W-:Y:S01]  /*4db0*/  ISETP.LT.OR P2, PT, R27.reuse, 0x9, !P2 ;  /* 0x000000091b00780c */ /* 0x040fe20005741670 */
[----:B------:R1:W-:Y:S01]  /*4dc0*/  @!P3 STG.E.U8 desc[UR18][R10.64+0x11], R25 ;  /* 0x000011190a00b986 */ /* 0x0003e2000c101112 */
[----:B------:R-:W-:Y:S01]  /*4dd0*/  ISETP.LT.OR P5, PT, R27, 0x1, !P1 ;  /* 0x000000011b00780c */ /* 0x000fe20004fa1670 */
[-C--:B------:R-:W-:Y:S01]  /*4de0*/  FMUL R21, R21, R7.reuse ;  /* 0x0000000715157220 */ /* 0x080fe20000400000 */
[----:B------:R-:W-:Y:S01]  /*4df0*/  ISETP.LT.OR P3, PT, R27, 0x9, !P1 ;  /* 0x000000091b00780c */ /* 0x000fe20004f61670 */
[----:B------:R-:W-:Y:S01]  /*4e00*/  @!P0 STG.E.U8 desc[UR18][R10.64+0x10], R67 ;  /* 0x000010430a008986 */ /* 0x000fe2000c101112 */
[----:B0-----:R-:W-:Y:S01]  /*4e10*/  F2FP.SATFINITE.E5M2.F32.PACK_AB_MERGE_C R15, RZ, R66, RZ ;  /* 0x00000042ff0f723e */ /* 0x001fe200048060ff */
[-C--:B------:R-:W-:Y:S01]  /*4e20*/  FMUL R22, R22, R7.reuse ;  /* 0x0000000716167220 */ /* 0x080fe20000400000 */
[C---:B------:R-:W-:Y:S01]  /*4e30*/  ISETP.GE.AND P0, PT, R28.reuse, 0x21, PT ;  /* 0x000000211c00780c */ /* 0x040fe20003f06270 */
[----:B------:R-:W-:Y:S01]  /*4e40*/  @!P6 STG.E.U8 desc[UR18][R8.64+0x18], R65 ;  /* 0x000018410800e986 */ /* 0x000fe2000c101112 */
[----:B------:R-:W-:Y:S01]  /*4e50*/  ISETP.GE.AND P1, PT, R28, 0x22, PT ;  /* 0x000000221c00780c */ /* 0x000fe20003f26270 */
[-C--:B------:R-:W-:Y:S01]  /*4e60*/  FMUL R19, R19, R7.reuse ;  /* 0x0000000713137220 */ /* 0x080fe20000400000 */
[C---:B------:R-:W-:Y:S01]  /*4e70*/  ISETP.LT.OR P6, PT, R27.reuse, 0x1, !P0 ;  /* 0x000000011b00780c */ /* 0x040fe200047c1670 */
[-C--:B------:R-:W-:Y:S01]  /*4e80*/  FMUL R20, R20, R7.reuse ;  /* 0x0000000714147220 */ /* 0x080fe20000400000 */
[----:B-1----:R-:W-:Y:S01]  /*4e90*/  F2FP.SATFINITE.E5M2.F32.PACK_AB_MERGE_C R25, RZ, R64, RZ ;  /* 0x00000040ff19723e */ /* 0x002fe200048060ff */
[----:B------:R0:W-:Y:S01]  /*4ea0*/  @!P5 STG.E.U8 desc[UR18][R8.64+0x19], R15 ;  /* 0x0000190f0800d986 */ /* 0x0001e2000c101112 */
[----:B------:R-:W-:Y:S01]  /*4eb0*/  ISETP.LT.OR P5, PT, R27, 0x1, !P1 ;  /* 0x000000011b00780c */ /* 0x000fe20004fa1670 */
[----:B------:R-:W-:Y:S01]  /*4ec0*/  FMUL R17, R17, R7 ;  /* 0x0000000711117220 */ /* 0x000fe20000400000 */
[----:B------:R-:W-:Y:S01]  /*4ed0*/  F2FP.SATFINITE.E5M2.F32.PACK_AB_MERGE_C R63, RZ, R63, RZ ;  /* 0x0000003fff3f723e */ /* 0x000fe200048060ff */
[----:B------:R1:W-:Y:S01]  /*4ee0*/  @!P3 STG.E.U8 desc[UR18][R10.64+0x19], R25 ;  /* 0x000019190a00b986 */ /* 0x0003e2000c101112 */
[----:B------:R-:W-:Y:S01]  /*4ef0*/  F2FP.SATFINITE.E5M2.F32.PACK_AB_MERGE_C R61, RZ, R61, RZ ;  /* 0x0000003dff3d723e */ /* 0x000fe200048060ff */
[-C--:B------:R-:W-:Y:S01]  /*4f00*/  FMUL R18, R18, R7.reuse ;  /* 0x0000000712127220 */ /* 0x080fe20000400000 */
[----:B------:R-:W-:Y:S01]  /*4f10*/  F2FP.SATFINITE.E5M2.F32.PACK_AB_MERGE_C R29, RZ, R62, RZ ;  /* 0x0000003eff1d723e */ /* 0x000fe200048060ff */
[----:B------:R-:W-:Y:S01]  /*4f20*/  @!P2 STG.E.U8 desc[UR18][R10.64+0x18], R63 ;  /* 0x0000183f0a00a986 */ /* 0x000fe2000c101112 */
[----:B------:R-:W-:Y:S01]  /*4f30*/  ISETP.LT.OR P3, PT, R27, 0x9, !P1 ;  /* 0x000000091b00780c */ /* 0x000fe20004f61670 */
[-C--:B------:R-:W-:Y:S01]  /*4f40*/  FMUL R13, R13, R7.reuse ;  /* 0x000000070d0d7220 */ /* 0x080fe20000400000 */
[----:B------:R-:W-:Y:S01]  /*4f50*/  ISETP.GE.AND P2, PT, R28, 0x29, PT ;  /* 0x000000291c00780c */ /* 0x000fe20003f46270 */
[----:B------:R-:W-:Y:S01]  /*4f60*/  @!P6 STG.E.U8 desc[UR18][R8.64+0x20], R61 ;  /* 0x0000203d0800e986 */ /* 0x000fe2000c101112 */
[C---:B------:R-:W-:Y:S01]  /*4f70*/  ISETP.LT.OR P0, PT, R27.reuse, 0x9, !P0 ;  /* 0x000000091b00780c */ /* 0x040fe20004701670 */
[----:B------:R-:W-:Y:S01]  /*4f80*/  FMUL R16, R16, R7 ;  /* 0x0000000710107220 */ /* 0x000fe20000400000 */
[----:B------:R-:W-:Y:S01]  /*4f90*/  ISETP.GE.AND P1, PT, R28, 0x2a, PT ;  /* 0x0000002a1c00780c */ /* 0x000fe20003f26270 */
[----:B------:R-:W-:Y:S01]  /*4fa0*/  @!P5 STG.E.U8 desc[UR18][R8.64+0x21], R29 ;  /* 0x0000211d0800d986 */ /* 0x000fe2000c101112 */
[----:B------:R-:W-:-:S02]  /*4fb0*/  ISETP.LT.OR P6, PT, R27, 0x1, !P2 ;  /* 0x000000011b00780c */ /* 0x000fc400057c1670 */
[C---:B------:R-:W-:Y:S02]  /*4fc0*/  ISETP.LT.OR P5, PT, R27.reuse, 0x1, !P1 ;  /* 0x000000011b00780c */ /* 0x040fe40004fa1670 */
[----:B------:R-:W-:Y:S02]  /*4fd0*/  F2FP.SATFINITE.E5M2.F32.PACK_AB_MERGE_C R59, RZ, R59, RZ ;  /* 0x0000003bff3b723e */ /* 0x000fe400048060ff */
[----:B0-----:R-:W-:Y:S02]  /*4fe0*/  F2FP.SATFINITE.E5M2.F32.PACK_AB_MERGE_C R15, RZ, R60, RZ ;  /* 0x0000003cff0f723e */ /* 0x001fe400048060ff */
[----:B------:R-:W-:Y:S01]  /*4ff0*/  F2FP.SATFINITE.E5M2.F32.PACK_AB_MERGE_C R57, RZ, R57, RZ ;  /* 0x00000039ff39723e */ /* 0x000fe200048060ff */
[----:B------:R-:W-:Y:S01]  /*5000*/  @!P0 STG.E.U8 desc[UR18][R10.64+0x20], R59 ;  /* 0x0000203b0a008986 */ /* 0x000fe2000c101112 */
[----:B-1----:R-:W-:Y:S02]  /*5010*/  F2FP.SATFINITE.E5M2.F32.PACK_AB_MERGE_C R25, RZ, R58, RZ ;  /* 0x0000003aff19723e */ /* 0x002fe400048060ff */
[C---:B------:R-:W-:Y:S01]  /*5020*/  ISETP.LT.OR P1, PT, R27.reuse, 0x9, !P1 ;  /* 0x000000091b00780c */ /* 0x040fe20004f21670 */
[----:B------:R0:W-:Y:S01]  /*5030*/  @!P3 STG.E.U8 desc[UR18][R10.64+0x21], R15 ;  /* 0x0000210f0a00b986 */ /* 0x0001e2000c101112 */
[----:B------:R-:W-:-:S02]  /*5040*/  ISETP.LT.OR P2, PT, R27, 0x9, !P2 ;  /* 0x000000091b00780c */ /* 0x000fc40005741670 */
[C---:B------:R-:W-:Y:S01]  /*5050*/  ISETP.GE.AND P3, PT, R28.reuse, 0x31, PT ;  /* 0x000000311c00780c */ /* 0x040fe20003f66270 */
[----:B------:R-:W-:Y:S01]  /*5060*/  @!P6 STG.E.U8 desc[UR18][R8.64+0x28], R57 ;  /* 0x000028390800e986 */ /* 0x000fe2000c101112 */
[----:B------:R-:W-:Y:S02]  /*5070*/  ISETP.GE.AND P0, PT, R28, 0x32, PT ;  /* 0x000000321c00780c */ /* 0x000fe40003f06270 */
[----:B------:R-:W-:Y:S01]  /*5080*/  F2FP.SATFINITE.E5M2.F32.PACK_AB_MERGE_C R23, RZ, R23, RZ ;  /* 0x00000017ff17723e */ /* 0x000fe200048060ff */
[----:B------:R1:W-:Y:S01]  /*5090*/  @!P5 STG.E.U8 desc[UR18][R8.64+0x29], R25 ;  /* 0x000029190800d986 */ /* 0x0003e2000c101112 */
[C---:B------:R-:W-:Y:S02]  /*50a0*/  ISETP.LT.OR P5, PT, R27.reuse, 0x1, !P3 ;  /* 0x000000011b00780c */ /* 0x040fe40005fa1670 */
[----:B------:R-:W-:Y:S02]  /*50b0*/  ISETP.LT.OR P6, PT, R27, 0x1, !P0 ;  /* 0x000000011b00780c */ /* 0x000fe400047c1670 */
[----:B0-----:R-:W-:Y:S01]  /*50c0*/  F2FP.SATFINITE.E5M2.F32.PACK_AB_MERGE_C R15, RZ, R56, RZ ;  /* 0x00000038ff0f723e */ /* 0x001fe200048060ff */
[----:B------:R-:W-:Y:S01]  /*50d0*/  @!P2 STG.E.U8 desc[UR18][R10.64+0x28], R23 ;  /* 0x000028170a00a986 */ /* 0x000fe2000c101112 */
[----:B------:R-:W-:-:S02]  /*50e0*/  F2FP.SATFINITE.E5M2.F32.PACK_AB_MERGE_C R21, RZ, R21, RZ ;  /* 0x00000015ff15723e */ /* 0x000fc400048060ff */
[C---:B------:R-:W-:Y:S01]  /*50f0*/  ISETP.GE.AND P2, PT, R28.reuse, 0x3a, PT ;  /* 0x0000003a1c00780c */ /* 0x040fe20003f46270 */
[----:B------:R0:W-:Y:S01]  /*5100*/  @!P1 STG.E.U8 desc[UR18][R10.64+0x29], R15 ;  /* 0x0000290f0a009986 */ /* 0x0001e2000c101112 */
[C---:B------:R-:W-:Y:S02]  /*5110*/  ISETP.LT.OR P1, PT, R27.reuse, 0x9, !P3 ;  /* 0x000000091b00780c */ /* 0x040fe40005f21670 */
[----:B-1----:R-:W-:Y:S01]  /*5120*/  F2FP.SATFINITE.E5M2.F32.PACK_AB_MERGE_C R25, RZ, R22, RZ ;  /* 0x00000016ff19723e */ /* 0x002fe200048060ff */
[----:B------:R1:W-:Y:S01]  /*5130*/  @!P5 STG.E.U8 desc[UR18][R8.64+0x30], R21 ;  /* 0x000030150800d986 */ /* 0x0003e2000c101112 */
[----:B------:R-:W-:Y:S02]  /*5140*/  ISETP.GE.AND P3, PT, R28, 0x39, PT ;  /* 0x000000391c00780c */ /* 0x000fe40003f66270 */
[C---:B------:R-:W-:Y:S01]  /*5150*/  ISETP.LT.OR P0, PT, R27.reuse, 0x9, !P0 ;  /* 0x000000091b00780c */ /* 0x040fe20004701670 */
[----:B------:R2:W-:Y:S01]  /*5160*/  @!P6 STG.E.U8 desc[UR18][R8.64+0x31], R25 ;  /* 0x000031190800e986 */ /* 0x0005e2000c101112 */
[----:B------:R-:W-:-:S02]  /*5170*/  ISETP.LT.OR P5, PT, R27, 0x1, !P3 ;  /* 0x000000011b00780c */ /* 0x000fc40005fa1670 */
[C---:B------:R-:W-:Y:S02]  /*5180*/  ISETP.LT.OR P6, PT, R27.reuse, 0x1, !P2 ;  /* 0x000000011b00780c */ /* 0x040fe400057c1670 */
[C---:B------:R-:W-:Y:S02]  /*5190*/  ISETP.LT.OR P3, PT, R27.reuse, 0x9, !P3 ;  /* 0x000000091b00780c */ /* 0x040fe40005f61670 */
[----:B------:R-:W-:Y:S02]  /*51a0*/  ISETP.LT.OR P2, PT, R27, 0x9, !P2 ;  /* 0x000000091b00780c */ /* 0x000fe40005741670 */
[----:B------:R-:W-:Y:S02]  /*51b0*/  F2FP.SATFINITE.E5M2.F32.PACK_AB_MERGE_C R19, RZ, R19, RZ ;  /* 0x00000013ff13723e */ /* 0x000fe400048060ff */
[----:B0-----:R-:W-:Y:S02]  /*51c0*/  F2FP.SATFINITE.E5M2.F32.PACK_AB_MERGE_C R15, RZ, R20, RZ ;  /* 0x00000014ff0f723e */ /* 0x001fe400048060ff */
[----:B------:R-:W-:Y:S01]  /*51d0*/  F2FP.SATFINITE.E5M2.F32.PACK_AB_MERGE_C R17, RZ, R17, RZ ;  /* 0x00000011ff11723e */ /* 0x000fe200048060ff */
[----:B------:R2:W-:Y:S01]  /*51e0*/  @!P1 STG.E.U8 desc[UR18][R10.64+0x30], R19 ;  /* 0x000030130a009986 */ /* 0x0005e2000c101112 */
[----:B-1----:R-:W-:-:S02]  /*51f0*/  F2FP.SATFINITE.E5M2.F32.PACK_AB_MERGE_C R21, RZ, R18, RZ ;  /* 0x00000012ff15723e */ /* 0x002fc400048060ff */
[----:B------:R-:W-:Y:S01]  /*5200*/  F2FP.SATFINITE.E5M2.F32.PACK_AB_MERGE_C R13, RZ, R13, RZ ;  /* 0x0000000dff0d723e */ /* 0x000fe200048060ff */
[----:B------:R2:W-:Y:S01]  /*5210*/  @!P0 STG.E.U8 desc[UR18][R10.64+0x31], R15 ;  /* 0x0000310f0a008986 */ /* 0x0005e2000c101112 */
[----:B------:R-:W-:-:S03]  /*5220*/  F2FP.SATFINITE.E5M2.F32.PACK_AB_MERGE_C R23, RZ, R16, RZ ;  /* 0x00000010ff17723e */ /* 0x000fc600048060ff */
[----:B------:R2:W-:Y:S04]  /*5230*/  @!P5 STG.E.U8 desc[UR18][R8.64+0x38], R17 ;  /* 0x000038110800d986 */ /* 0x0005e8000c101112 */
[----:B------:R2:W-:Y:S04]  /*5240*/  @!P6 STG.E.U8 desc[UR18][R8.64+0x39], R21 ;  /* 0x000039150800e986 */ /* 0x0005e8000c101112 */
[----:B------:R2:W-:Y:S04]  /*5250*/  @!P3 STG.E.U8 desc[UR18][R10.64+0x38], R13 ;  /* 0x0000380d0a00b986 */ /* 0x0005e8000c101112 */
[----:B------:R2:W-:Y:S02]  /*5260*/  @!P2 STG.E.U8 desc[UR18][R10.64+0x39], R23 ;  /* 0x000039170a00a986 */ /* 0x0005e4000c101112 */
.L_x_104:
[----:B------:R-:W-:Y:S05]  /*5270*/  BSYNC B0 ;  /* 0x0000000000007941 */ /* 0x000fea0003800000 */
.L_x_38:
[----:B------:R-:W-:Y:S01]  /*5280*/  ULDC UR6, c[0x0][0xc] ;  /* 0x0000030000067ab9 */ /* 0x000fe20000000800 */
[----:B------:R-:W-:Y:S01]  /*5290*/  ULDC UR7, c[0x0][0x10] ;  /* 0x0000040000077ab9 */ /* 0x000fe20000000800 */
[----:B0-23--:R-:W0:Y:S01]  /*52a0*/  LDC R9, c[0x0][0x14] ;  /* 0x00000500ff097b82 */ /* 0x00de220000000800 */
[----:B------:R-:W-:Y:S01]  /*52b0*/  UIMAD.WIDE.U32 UR6, UR6, UR7, URZ ;  /* 0x00000007060672a5 */ /* 0x000fe2000f8e003f */
[----:B-----5:R-:W-:Y:S01]  /*52c0*/  PRMT R8, RZ, 0x7610, R8 ;  /* 0x00007610ff087816 */ /* 0x020fe20000000008 */
[----:B------:R-:W-:Y:S02]  /*52d0*/  IMAD.MOV.U32 R15, RZ, RZ, -0x1 ;  /* 0xffffffffff0f7424 */ /* 0x000fe400078e00ff */
[----:B------:R-:W-:Y:S02]  /*52e0*/  IMAD.MOV.U32 R73, RZ, RZ, -0x1 ;  /* 0xffffffffff497424 */ /* 0x000fe400078e00ff */
[----:B0-----:R-:W-:-:S04]  /*52f0*/  IMAD.WIDE.U32 R4, R9, UR6, R4 ;  /* 0x0000000609047c25 */ /* 0x001fc8000f8e0004 */
[----:B------:R-:W-:Y:S01]  /*5300*/  IMAD R9, R9, UR7, RZ ;  /* 0x0000000709097c24 */ /* 0x000fe2000f8e02ff */
[----:B------:R-:W-:Y:S02]  /*5310*/  ULDC.64 UR6, c[0x0][0x650] ;  /* 0x0001940000067ab9 */ /* 0x000fe40000000a00 */
[----:B------:R-:W-:Y:S01]  /*5320*/  ISETP.GE.U32.AND P0, PT, R4, UR6, PT ;  /* 0x0000000604007c0c */ /* 0x000fe2000bf06070 */
[----:B------:R-:W-:-:S05]  /*5330*/  IMAD.IADD R5, R5, 0x1, R9 ;  /* 0x0000000105057824 */ /* 0x000fca00078e0209 */
[----:B------:R-:W-:-:S13]  /*5340*/  ISETP.GE.U32.AND.EX P0, PT, R5, UR7, PT, P0 ;  /* 0x0000000705007c0c */ /* 0x000fda000bf06100 */
[----:B------:R-:W-:Y:S05]  /*5350*/  @P0 BRA `(.L_x_105) ;  /* 0x0000000400600947 */ /* 0x000fea0003800000 */
[----:B------:R-:W0:Y:S01]  /*5360*/  S2R R22, SR_CTAID.X ;  /* 0x0000000000167919 */ /* 0x000e220000002500 */
[----:B------:R-:W2:Y:S01]  /*5370*/  LDC.64 R16, c[0x0][0x628] ;  /* 0x00018a00ff107b82 */ /* 0x000ea20000000a00 */
[----:B------:R-:W-:Y:S01]  /*5380*/  ULDC UR6, c[0x0][0x150] ;  /* 0x0000540000067ab9 */ /* 0x000fe20000000800 */
[----:B------:R-:W-:Y:S01]  /*5390*/  IMAD.MOV.U32 R14, RZ, RZ, R4 ;  /* 0x000000ffff0e7224 */ /* 0x000fe200078e0004 */
[----:B-1--4-:R-:W1:Y:S01]  /*53a0*/  S2R R24, SR_CTAID.Y ;  /* 0x0000000000187919 */ /* 0x012e620000002600 */
[----:B------:R-:W-:-:S04]  /*53b0*/  IMAD.MOV.U32 R15, RZ, RZ, R5 ;  /* 0x000000ffff0f7224 */ /* 0x000fc800078e0005 */
[----:B------:R-:W3:Y:S08]  /*53c0*/  LDC R25, c[0x0][0x144] ;  /* 0x00005100ff197b82 */ /* 0x000ef00000000800 */
[----:B------:R-:W4:Y:S08]  /*53d0*/  LDC R18, c[0x0][0x630] ;  /* 0x00018c00ff127b82 */ /* 0x000f300000000800 */
[----:B------:R-:W1:Y:S01]  /*53e0*/  LDC.64 R20, c[0x0][0x620] ;  /* 0x00018800ff147b82 */ /* 0x000e620000000a00 */
[----:B--2---:R-:W-:-:S04]  /*53f0*/  ISETP.NE.U32.AND P0, PT, R16, RZ, PT ;  /* 0x000000ff1000720c */ /* 0x004fc80003f05070 */
[----:B------:R-:W-:Y:S02]  /*5400*/  ISETP.NE.AND.EX P0, PT, R17, RZ, PT, P0 ;  /* 0x000000ff1100720c */ /* 0x000fe40003f05300 */
[----:B0-----:R-:W-:-:S05]  /*5410*/  I2FP.F32.U32 R8, R22 ;  /* 0x0000001600087245 */ /* 0x001fca0000201000 */
[----:B------:R-:W-:-:S04]  /*5420*/  FMUL R8, R8, UR6 ;  /* 0x0000000608087c20 */ /* 0x000fc80008400000 */
[----:B------:R0:W2:Y:S02]  /*5430*/  F2I.U32.TRUNC.NTZ R23, R8 ;  /* 0x0000000800177305 */ /* 0x0000a4000020f000 */
[----:B---34-:R-:W-:Y:S05]  /*5440*/  @!P0 BRA `(.L_x_106) ;  /* 0x0000000000288947 */ /* 0x018fea0003800000 */
[----:B------:R-:W3:Y:S02]  /*5450*/  LDC R9, c[0x0][0x634] ;  /* 0x00018d00ff097b82 */ /* 0x000ee40000000800 */
[----:B---3--:R-:W-:-:S05]  /*5460*/  IADD3 R13, P0, R4, R9, RZ ;  /* 0x00000009040d7210 */ /* 0x008fca0007f1e0ff */
[----:B------:R-:W-:-:S04]  /*5470*/  IMAD.X R19, RZ, RZ, R5, P0 ;  /* 0x000000ffff137224 */ /* 0x000fc800000e0605 */
[----:B0-----:R-:W-:-:S04]  /*5480*/  IMAD.WIDE.U32 R8, R19, R16, RZ ;  /* 0x0000001013087225 */ /* 0x001fc800078e00ff */
[----:B------:R-:W-:-:S04]  /*5490*/  IMAD.WIDE.U32 R10, P0, R13, R17, R8 ;  /* 0x000000110d0a7225 */ /* 0x000fc80007800008 */
[----:B------:R-:W-:-:S04]  /*54a0*/  IMAD.WIDE.U32 R8, R13, R16, RZ ;  /* 0x000000100d087225 */ /* 0x000fc800078e00ff */
[----:B------:R-:W-:Y:S01]  /*54b0*/  IMAD.X R15, RZ, RZ, RZ, P0 ;  /* 0x000000ffff0f7224 */ /* 0x000fe200000e06ff */
[----:B------:R-:W-:Y:S01]  /*54c0*/  IADD3 RZ, P0, R9, R10, RZ ;  /* 0x0000000a09ff7210 */ /* 0x000fe20007f1e0ff */
[----:B------:R-:W-:-:S04]  /*54d0*/  IMAD.MOV.U32 R14, RZ, RZ, R11 ;  /* 0x000000ffff0e7224 */ /* 0x000fc800078e000b */
[----:B------:R-:W-:-:S08]  /*54e0*/  IMAD.WIDE.U32.X R14, R19, R17, R14, P0 ;  /* 0x00000011130e7225 */ /* 0x000fd000000e040e */
.L_x_106:
[----:B------:R-:W3:Y:S01]  /*54f0*/  LDC.64 R30, c[0x0][0x640] ;  /* 0x00019000ff1e7b82 */ /* 0x000ee20000000a00 */
[-C--:B------:R-:W-:Y:S01]  /*5500*/  SHF.R.U64 R73, R14, R18.reuse, R15 ;  /* 0x000000120e497219 */ /* 0x080fe2000000120f */
[----:B--2---:R-:W-:Y:S01]  /*5510*/  IMAD.MOV R23, RZ, RZ, -R23 ;  /* 0x000000ffff177224 */ /* 0x004fe200078e0a17 */
[----:B0-----:R-:W-:Y:S01]  /*5520*/  SHF.R.U32.HI R8, RZ, R18, R15 ;  /* 0x00000012ff087219 */ /* 0x001fe2000001160f */
[----:B------:R-:W-:Y:S01]  /*5530*/  ULDC UR6, c[0x0][0x154] ;  /* 0x0000550000067ab9 */ /* 0x000fe20000000800 */
[----:B------:R-:W-:Y:S01]  /*5540*/  IADD3 R11, P0, RZ, -R73, RZ ;  /* 0x80000049ff0b7210 */ /* 0x000fe20007f1e0ff */
[----:B------:R-:W-:Y:S02]  /*5550*/  IMAD R23, R25, R23, R22 ;  /* 0x0000001719177224 */ /* 0x000fe400078e0216 */
[----:B------:R-:W0:Y:S01]  /*5560*/  LDC R14, c[0x0][0x618] ;  /* 0x00018600ff0e7b82 */ /* 0x000e220000000800 */
[----:B------:R-:W-:Y:S02]  /*5570*/  IMAD.MOV.U32 R13, RZ, RZ, 0x1 ;  /* 0x00000001ff0d7424 */ /* 0x000fe400078e00ff */
[----:B------:R-:W-:-:S04]  /*5580*/  IMAD.X R9, RZ, RZ, ~R8, P0 ;  /* 0x000000ffff097224 */ /* 0x000fc800000e0e08 */
[-C--:B-1----:R-:W-:Y:S01]  /*5590*/  IMAD R10, R9, R20.reuse, RZ ;  /* 0x00000014090a7224 */ /* 0x082fe200078e02ff */
[----:B------:R-:W1:Y:S01]  /*55a0*/  LDC R26, c[0x0][0x608] ;  /* 0x00018200ff1a7b82 */ /* 0x000e620000000800 */
[----:B------:R-:W-:-:S04]  /*55b0*/  IMAD.WIDE.U32 R8, R11, R20, R4 ;  /* 0x000000140b087225 */ /* 0x000fc800078e0004 */
[----:B------:R-:W-:Y:S01]  /*55c0*/  IMAD R11, R11, R21, R10 ;  /* 0x000000150b0b7224 */ /* 0x000fe200078e020a */
[----:B------:R-:W-:Y:S02]  /*55d0*/  I2FP.F32.U32 R10, R24 ;  /* 0x00000018000a7245 */ /* 0x000fe40000201000 */
[----:B------:R-:W2:Y:S01]  /*55e0*/  LDC R28, c[0x0][0x658] ;  /* 0x00019600ff1c7b82 */ /* 0x000ea20000000800 */
[----:B------:R-:W-:Y:S01]  /*55f0*/  IMAD.IADD R9, R9, 0x1, R11 ;  /* 0x0000000109097824 */ /* 0x000fe200078e020b */
[----:B---3--:R-:W-:Y:S01]  /*5600*/  ISETP.NE.U32.AND P0, PT, R30, RZ, PT ;  /* 0x000000ff1e00720c */ /* 0x008fe20003f05070 */
[----:B------:R-:W-:Y:S01]  /*5610*/  FMUL R10, R10, UR6 ;  /* 0x000000060a0a7c20 */ /* 0x000fe20008400000 */
[----:B------:R-:W-:Y:S02]  /*5620*/  IMAD.MOV.U32 R11, RZ, RZ, -0x1 ;  /* 0xffffffffff0b7424 */ /* 0x000fe400078e00ff */
[----:B------:R-:W-:Y:S01]  /*5630*/  ISETP.NE.AND.EX P0, PT, R31, RZ, PT, P0 ;  /* 0x000000ff1f00720c */ /* 0x000fe20003f05300 */
[----:B------:R3:W4:Y:S01]  /*5640*/  F2I.U32.TRUNC.NTZ R19, R10 ;  /* 0x0000000a00137305 */ /* 0x000722000020f000 */
[----:B------:R-:W3:Y:S01]  /*5650*/  LDC R21, c[0x0][0x148] ;  /* 0x00005200ff157b82 */ /* 0x000ee20000000800 */
[----:B0-----:R-:W-:-:S02]  /*5660*/  SHF.R.U64 R18, R8, R14, R9 ;  /* 0x0000000e08127219 */ /* 0x001fc40000001209 */
[----:B------:R-:W-:-:S05]  /*5670*/  SHF.R.U32.HI R9, RZ, R14, R9 ;  /* 0x0000000eff097219 */ /* 0x000fca0000011609 */
[----:B------:R-:W0:Y:S01]  /*5680*/  LDC R22, c[0x0][0x600] ;  /* 0x00018000ff167b82 */ /* 0x000e220000000800 */
[-CC-:B-1----:R-:W-:Y:S02]  /*5690*/  SHF.R.U64 R16, R18, R26.reuse, R9.reuse ;  /* 0x0000001a12107219 */ /* 0x182fe40000001209 */
[----:B------:R-:W-:-:S05]  /*56a0*/  SHF.R.U32.HI R9, RZ, R26, R9 ;  /* 0x0000001aff097219 */ /* 0x000fca0000011609 */
[----:B------:R-:W1:Y:S01]  /*56b0*/  LDC R27, c[0x0][0x648] ;  /* 0x00019200ff1b7b82 */ /* 0x000e620000000800 */
[-CC-:B--2---:R-:W-:Y:S02]  /*56c0*/  SHF.R.U64 R20, R16, R28.reuse, R9.reuse ;  /* 0x0000001c10147219 */ /* 0x184fe40000001209 */
[-C--:B------:R-:W-:Y:S02]  /*56d0*/  SHF.L.U32 R11, R11, R28.reuse, RZ ;  /* 0x0000001c0b0b7219 */ /* 0x080fe400000006ff */
[-C--:B------:R-:W-:Y:S01]  /*56e0*/  SHF.R.U32.HI R9, RZ, R28.reuse, R9 ;  /* 0x0000001cff097219 */ /* 0x080fe20000011609 */
[----:B------:R-:W-:Y:S01]  /*56f0*/  IMAD.MOV.U32 R8, RZ, RZ, R20 ;  /* 0x000000ffff087224 */ /* 0x000fe200078e0014 */
[----:B------:R-:W-:Y:S01]  /*5700*/  SHF.L.U32 R26, R13, R28, RZ ;  /* 0x0000001c0d1a7219 */ /* 0x000fe200000006ff */
[----:B------:R-:W2:Y:S01]  /*5710*/  LDC R29, c[0x0][0x638] ;  /* 0x00018e00ff1d7b82 */ /* 0x000ea20000000800 */
[----:B------:R-:W-:-:S07]  /*5720*/  LOP3.LUT R25, RZ, R11, RZ, 0x33, !PT ;  /* 0x0000000bff197212 */ /* 0x000fce00078e33ff */
[----:B------:R-:W0:Y:S01]  /*5730*/  LDC R32, c[0x0][0x610] ;  /* 0x00018400ff207b82 */ /* 0x000e220000000800 */
[----:B----4-:R-:W-:Y:S05]  /*5740*/  @!P0 BRA `(.L_x_107) ;  /* 0x0000000000288947 */ /* 0x010fea0003800000 */
[----:B------:R-:W4:Y:S02]  /*5750*/  LDC R13, c[0x0][0x64c] ;  /* 0x00019300ff0d7b82 */ /* 0x000f240000000800 */
[----:B----4-:R-:W-:-:S05]  /*5760*/  IADD3 R13, P0, R20, R13, RZ ;  /* 0x0000000d140d7210 */ /* 0x010fca0007f1e0ff */
[----:B------:R-:W-:-:S04]  /*5770*/  IMAD.X R17, RZ, RZ, R9, P0 ;  /* 0x000000ffff117224 */ /* 0x000fc800000e0609 */
[----:B------:R-:W-:-:S04]  /*5780*/  IMAD.WIDE.U32 R8, R17, R30, RZ ;  /* 0x0000001e11087225 */ /* 0x000fc800078e00ff */
[----:B---3--:R-:W-:-:S04]  /*5790*/  IMAD.WIDE.U32 R10, P0, R13, R31, R8 ;  /* 0x0000001f0d0a7225 */ /* 0x008fc80007800008 */
[----:B------:R-:W-:-:S04]  /*57a0*/  IMAD.WIDE.U32 R8, R13, R30, RZ ;  /* 0x0000001e0d087225 */ /* 0x000fc800078e00ff */
[----:B------:R-:W-:Y:S01]  /*57b0*/  IMAD.X R15, RZ, RZ, RZ, P0 ;  /* 0x000000ffff0f7224 */ /* 0x000fe200000e06ff */
[----:B------:R-:W-:Y:S01]  /*57c0*/  IADD3 RZ, P0, R9, R10, RZ ;  /* 0x0000000a09ff7210 */ /* 0x000fe20007f1e0ff */
[----:B------:R-:W-:-:S04]  /*57d0*/  IMAD.MOV.U32 R14, RZ, RZ, R11 ;  /* 0x000000ffff0e7224 */ /* 0x000fc800078e000b */
[----:B------:R-:W-:-:S08]  /*57e0*/  IMAD.WIDE.U32.X R8, R17, R31, R14, P0 ;  /* 0x0000001f11087225 */ /* 0x000fd000000e040e */
.L_x_107:
[----:B-1----:R-:W-:Y:S01]  /*57f0*/  SHF.R.U64 R8, R8, R27, R9 ;  /* 0x0000001b08087219 */ /* 0x002fe20000001209 */
[----:B0-----:R-:W-:Y:S01]  /*5800*/  VIADD R13, R22, 0xffffffff ;  /* 0xffffffff160d7836 */ /* 0x001fe20000000000 */
[----:B------:R-:W-:Y:S01]  /*5810*/  LOP3.LUT R11, R16, R25, RZ, 0xc0, !PT ;  /* 0x00000019100b7212 */ /* 0x000fe200078ec0ff */
[----:B------:R-:W-:Y:S02]  /*5820*/  IMAD.MOV R19, RZ, RZ, -R19 ;  /* 0x000000ffff137224 */ /* 0x000fe400078e0a13 */
[----:B------:R-:W-:Y:S02]  /*5830*/  IMAD.MOV R9, RZ, RZ, -R8 ;  /* 0x000000ffff097224 */ /* 0x000fe400078e0a08 */
[----:B------:R-:W-:Y:S01]  /*5840*/  IMAD R26, R26, R8, R11 ;  /* 0x000000081a1a7224 */ /* 0x000fe200078e020b */
[----:B------:R-:W-:Y:S01]  /*5850*/  LOP3.LUT R11, R18, R13, RZ, 0xc0, !PT ;  /* 0x0000000d120b7212 */ /* 0x000fe200078ec0ff */
[----:B---3--:R-:W-:Y:S02]  /*5860*/  @P4 IMAD R23, R21, R19, R24 ;  /* 0x0000001315174224 */ /* 0x008fe400078e0218 */
[----:B--2---:R-:W-:-:S02]  /*5870*/  IMAD R8, R9, R29, R20 ;  /* 0x0000001d09087224 */ /* 0x004fc400078e0214 */
[----:B------:R-:W-:Y:S02]  /*5880*/  IMAD R26, R26, R32, R23 ;  /* 0x000000201a1a7224 */ /* 0x000fe400078e0217 */
[----:B------:R-:W-:Y:S02]  /*5890*/  IMAD R9, R8, R22, R11 ;  /* 0x0000001608097224 */ /* 0x000fe400078e020b */
[----:B------:R-:W-:-:S03]  /*58a0*/  IMAD.MOV.U32 R10, RZ, RZ, 0x1 ;  /* 0x00000001ff0a7424 */ /* 0x000fc600078e00ff */
[----:B------:R-:W-:Y:S02]  /*58b0*/  SEL R15, R9, R26, !P4 ;  /* 0x0000001a090f7207 */ /* 0x000fe40006000000 */
[----:B------:R-:W-:Y:S02]  /*58c0*/  PRMT R8, R10, 0x7610, R8 ;  /* 0x000076100a087816 */ /* 0x000fe40000000008 */
[----:B------:R-:W-:-:S07]  /*58d0*/  SEL R26, R26, R9, !P4 ;  /* 0x000000091a1a7207 */ /* 0x000fce0006000000 */
.L_x_105:
[----:B------:R-:W-:Y:S01]  /*58e0*/  LOP3.LUT P0, RZ, R8, 0xff, RZ, 0xc0, !PT ;  /* 0x000000ff08ff7812 */ /* 0x000fe2000780c0ff */
[----:B------:R-:W-:-:S12]  /*58f0*/  IMAD.MOV.U32 R71, RZ, RZ, R26 ;  /* 0x000000ffff477224 */ /* 0x000fd800078e001a */
[----:B------:R-:W-:Y:S05]  /*5900*/  @P0 BRA `(.L_x_108) ;  /* 0xffffffbc00480947 */ /* 0x000fea000383ffff */
[----:B------:R-:W-:Y:S05]  /*5910*/  EXIT ;  /* 0x000000000000794d */ /* 0x000fea0003800000 */
.L_x_8:
[----:B0-----:R-:W-:Y:S01]  /*5920*/  ULDC.64 UR4, c[0x0][0x650] ;  /* 0x0001940000047ab9 */ /* 0x001fe20000000a00 */
        /* <DEDUP_REMOVED lines=25> */
.L_x_110:
[----:B------:R-:W0:Y:S01]  /*5ac0*/  LDC.64 R28, c[0x0][0x640] ;  /* 0x00019000ff1c7b82 */ /* 0x000e220000000a00 */
[-CC-:B------:R-:W-:Y:S01]  /*5ad0*/  SHF.R.U64 R21, R16, R6.reuse, R17.reuse ;  /* 0x0000000610157219 */ /* 0x180fe20000001211 */
[----:B------:R-:W-:Y:S01]  /*5ae0*/  IMAD.MOV.U32 R31, RZ, RZ, 0x1 ;  /* 0x00000001ff1f7424 */ /* 0x000fe200078e00ff */
[----:B------:R-:W-:Y:S02]  /*5af0*/  SHF.R.U32.HI R3, RZ, R6, R17 ;  /* 0x00000006ff037219 */ /* 0x000fe40000011611 */
[----:B------:R-:W-:-:S03]  /*5b00*/  IADD3 R15, P0, RZ, -R21, RZ ;  /* 0x80000015ff0f7210 */ /* 0x000fc60007f1e0ff */
[----:B------:R-:W1:Y:S02]  /*5b10*/  LDC R14, c[0x0][0x618] ;  /* 0x00018600ff0e7b82 */ /* 0x000e640000000800 */
[----:B------:R-:W-:Y:S02]  /*5b20*/  IMAD.X R3, RZ, RZ, ~R3, P0 ;  /* 0x000000ffff037224 */ /* 0x000fe400000e0e03 */
[----:B------:R-:W-:-:S04]  /*5b30*/  IMAD.WIDE.U32 R12, R15, R22, R4 ;  /* 0x000000160f0c7225 */ /* 0x000fc800078e0004 */
[----:B------:R-:W2:Y:S01]  /*5b40*/  LDC R16, c[0x0][0x608] ;  /* 0x00018200ff107b82 */ /* 0x000ea20000000800 */
[----:B------:R-:W-:-:S04]  /*5b50*/  IMAD R6, R3, R22, RZ ;  /* 0x0000001603067224 */ /* 0x000fc800078e02ff */
[----:B------:R-:W-:-:S03]  /*5b60*/  IMAD R3, R15, R23, R6 ;  /* 0x000000170f037224 */ /* 0x000fc600078e0206 */
[----:B------:R-:W3:Y:S01]  /*5b70*/  LDC R26, c[0x0][0x658] ;  /* 0x00019600ff1a7b82 */ /* 0x000ee20000000800 */
[----:B------:R-:W-:Y:S01]  /*5b80*/  IMAD.IADD R3, R13, 0x1, R3 ;  /* 0x000000010d037824 */ /* 0x000fe200078e0203 */
[----:B0-----:R-:W-:Y:S01]  /*5b90*/  ISETP.NE.U32.AND P0, PT, R28, RZ, PT ;  /* 0x000000ff1c00720c */ /* 0x001fe20003f05070 */
[----:B------:R-:W-:-:S03]  /*5ba0*/  IMAD.MOV.U32 R13, RZ, RZ, -0x1 ;  /* 0xffffffffff0d7424 */ /* 0x000fc600078e00ff */
        /* <DEDUP_REMOVED lines=25> */
.L_x_111:
[----:B-1----:R-:W-:Y:S01]  /*5d40*/  SHF.R.U64 R6, R12, R25, R13 ;  /* 0x000000190c067219 */ /* 0x002fe2000000120d */
[----:B0-----:R-:W-:Y:S01]  /*5d50*/  VIADD R13, R24, 0xffffffff ;  /* 0xffffffff180d7836 */ /* 0x001fe20000000000 */
[----:B------:R-:W-:Y:S01]  /*5d60*/  SHF.L.U32 R9, R31, R26, RZ ;  /* 0x0000001a1f097219 */ /* 0x000fe200000006ff */
[----:B------:R-:W-:Y:S01]  /*5d70*/  @P4 IMAD R10, R11, R20, R8 ;  /* 0x000000140b0a4224 */ /* 0x000fe200078e0208 */
[----:B------:R-:W-:Y:S01]  /*5d80*/  LOP3.LUT R3, R22, R33, RZ, 0xc0, !PT ;  /* 0x0000002116037212 */ /* 0x000fe200078ec0ff */
[----:B------:R-:W-:Y:S01]  /*5d90*/  IMAD.MOV R12, RZ, RZ, -R6 ;  /* 0x000000ffff0c7224 */ /* 0x000fe200078e0a06 */
[----:B------:R-:W-:Y:S01]  /*5da0*/  LOP3.LUT R18, R18, R13, RZ, 0xc0, !PT ;  /* 0x0000000d12127212 */ /* 0x000fe200078ec0ff */
[----:B------:R-:W-:Y:S02]  /*5db0*/  IMAD.MOV.U32 R17, RZ, RZ, R21 ;  /* 0x000000ffff117224 */ /* 0x000fe400078e0015 */
[----:B------:R-:W-:Y:S02]  /*5dc0*/  IMAD R9, R9, R6, R3 ;  /* 0x0000000609097224 */ /* 0x000fe400078e0203 */
[----:B--2---:R-:W-:-:S02]  /*5dd0*/  IMAD R3, R12, R27, R23 ;  /* 0x0000001b0c037224 */ /* 0x004fc400078e0217 */
[----:B---3--:R-:W-:Y:S02]  /*5de0*/  IMAD R10, R9, R30, R10 ;  /* 0x0000001e090a7224 */ /* 0x008fe400078e020a */
[----:B------:R-:W-:Y:S02]  /*5df0*/  IMAD.MOV.U32 R6, RZ, RZ, 0x1 ;  /* 0x00000001ff067424 */ /* 0x000fe400078e00ff */
[----:B------:R-:W-:-:S03]  /*5e00*/  IMAD R9, R3, R24, R18 ;  /* 0x0000001803097224 */ /* 0x000fc600078e0212 */
[----:B------:R-:W-:Y:S02]  /*5e10*/  PRMT R3, R6, 0x7610, R3 ;  /* 0x0000761006037816 */ /* 0x000fe40000000003 */
[----:B------:R-:W-:Y:S02]  /*5e20*/  SEL R6, R9, R10, !P4 ;  /* 0x0000000a09067207 */ /* 0x000fe40006000000 */
[----:B------:R-:W-:-:S07]  /*5e30*/  SEL R18, R10, R9, !P4 ;  /* 0x000000090a127207 */ /* 0x000fce0006000000 */
.L_x_109:
[----:B------:R-:W-:-:S08]  /*5e40*/  NOP ;  /* 0x0000000000007918 */ /* 0x000fd00000000000 */
[----:B------:R-:W0:-:S00]  /*5e50*/  USETMAXREG.DEALLOC.CTAPOOL 0x28 ;  /* 0x00000028000079c8 */ /* 0x000e0000080e0500 */
[----:B0-----:R-:W-:-:S13]  /*5e60*/  ISETP.NE.AND P0, PT, R7, RZ, PT ;  /* 0x000000ff0700720c */ /* 0x001fda0003f05270 */
[----:B------:R-:W-:Y:S05]  /*5e70*/  @P0 EXIT ;  /* 0x000000000000094d */ /* 0x000fea0003800000 */
[----:B------:R-:W-:Y:S01]  /*5e80*/  LOP3.LUT P0, RZ, R3, 0xff, RZ, 0xc0, !PT ;  /* 0x000000ff03ff7812 */ /* 0x000fe2000780c0ff */
[----:B------:R-:W-:Y:S02]  /*5e90*/  IMAD.MOV.U32 R3, RZ, RZ, 0x1 ;  /* 0x00000001ff037424 */ /* 0x000fe400078e00ff */
[----:B------:R-:W-:-:S10]  /*5ea0*/  IMAD.MOV.U32 R15, RZ, RZ, RZ ;  /* 0x000000ffff0f7224 */ /* 0x000fd400078e00ff */
[----:B------:R-:W-:Y:S05]  /*5eb0*/  @!P0 BRA `(.L_x_112) ;  /* 0x0000000c00448947 */ /* 0x000fea0003800000 */
[----:B------:R-:W0:Y:S01]  /*5ec0*/  LDC R3, c[0x0][0x28c] ;  /* 0x0000a300ff037b82 */ /* 0x000e220000000800 */
[----:B------:R-:W1:Y:S01]  /*5ed0*/  S2R R12, SR_CgaCtaId ;  /* 0x00000000000c7919 */ /* 0x000e620000008800 */
[----:B------:R-:W-:Y:S01]  /*5ee0*/  ULDC UR5, c[0x0][0x658] ;  /* 0x0001960000057ab9 */ /* 0x000fe20000000800 */
[----:B------:R-:W-:Y:S01]  /*5ef0*/  UMOV UR7, 0xffffffff ;  /* 0xffffffff00077882 */ /* 0x000fe20000000000 */
[----:B------:R-:W-:Y:S01]  /*5f00*/  ULDC UR6, c[0x0][0xc] ;  /* 0x0000030000067ab9 */ /* 0x000fe20000000800 */
[----:B------:R-:W-:Y:S01]  /*5f10*/  USHF.L.U32 UR8, UR7, UR5, URZ ;  /* 0x0000000507087299 */ /* 0x000fe2000800063f */
[----:B------:R-:W-:Y:S01]  /*5f20*/  BSSY B0, `(.L_x_112) ;  /* 0x00000ca000007945 */ /* 0x000fe20003800000 */
[----:B------:R-:W-:Y:S01]  /*5f30*/  UMOV UR9, 0x1 ;  /* 0x0000000100097882 */ /* 0x000fe20000000000 */
[----:B------:R-:W-:Y:S01]  /*5f40*/  ULDC UR7, c[0x0][0x10] ;  /* 0x0000040000077ab9 */ /* 0x000fe20000000800 */
[----:B------:R-:W-:Y:S01]  /*5f50*/  USHF.L.U32 UR18, UR9, UR5, URZ ;  /* 0x0000000509127299 */ /* 0x000fe2000800063f */
[----:B------:R-:W-:Y:S01]  /*5f60*/  IMAD.MOV.U32 R16, RZ, RZ, 0x1 ;  /* 0x00000001ff107424 */ /* 0x000fe200078e00ff */
[----:B------:R-:W-:Y:S01]  /*5f70*/  UIMAD.WIDE.U32 UR6, UR6, UR7, URZ ;  /* 0x00000007060672a5 */ /* 0x000fe2000f8e003f */
[----:B------:R-:W-:Y:S01]  /*5f80*/  LOP3.LUT R14, R2, 0x2, RZ, 0xfc, !PT ;  /* 0x00000002020e7812 */ /* 0x000fe200078efcff */
[----:B------:R-:W-:Y:S01]  /*5f90*/  ULDC UR5, c[0x0][0x14] ;  /* 0x0000050000057ab9 */ /* 0x000fe20000000800 */
[----:B------:R-:W-:Y:S01]  /*5fa0*/  IMAD.MOV.U32 R15, RZ, RZ, RZ ;  /* 0x000000ffff0f7224 */ /* 0x000fe200078e00ff */
[----:B------:R-:W-:-:S02]  /*5fb0*/  UIMAD.WIDE.U32 UR20, UR6, UR5, URZ ;  /* 0x00000005061472a5 */ /* 0x000fc4000f8e003f */
[----:B------:R-:W-:Y:S01]  /*5fc0*/  UIMAD UR13, UR7, UR5, URZ ;  /* 0x00000005070d72a4 */ /* 0x000fe2000f8e023f */
[----:B------:R-:W-:Y:S01]  /*5fd0*/  ULDC UR4, c[0x0][0x600] ;  /* 0x0001800000047ab9 */ /* 0x000fe20000000800 */
[----:B------:R-:W-:Y:S02]  /*5fe0*/  ULOP3.LUT UR17, URZ, UR8, URZ, 0x33, !UPT ;  /* 0x000000083f117292 */ /* 0x000fe4000f8e333f */
[----:B------:R-:W-:Y:S01]  /*5ff0*/  UIADD3 UR4, UR4, -0x1, URZ ;  /* 0xffffffff04047890 */ /* 0x000fe2000fffe03f */
[----:B0-----:R-:W-:Y:S01]  /*6000*/  VIADD R3, R3, 0x1f ;  /* 0x0000001f03037836 */ /* 0x001fe20000000000 */
[----:B------:R-:W-:Y:S01]  /*6010*/  UIADD3 UR13, UR21, UR13, URZ ;  /* 0x0000000d150d7290 */ /* 0x000fe2000fffe03f */
[----:B------:R-:W-:-:S03]  /*6020*/  ULDC.64 UR22, c[0x0][0x198] ;  /* 0x0000660000167ab9 */ /* 0x000fc60000000a00 */
[----:B------:R-:W-:-:S04]  /*6030*/  SHF.R.S32.HI R8, RZ, 0x1f, R3 ;  /* 0x0000001fff087819 */ /* 0x000fc80000011403 */
[----:B------:R-:W-:Y:S01]  /*6040*/  LEA.HI R8, R8, R3, RZ, 0x5 ;  /* 0x0000000308087211 */ /* 0x000fe200078f28ff */
[C---:B-1----:R-:W-:Y:S02]  /*6050*/  IMAD.SHL.U32 R11, R12.reuse, 0x10, RZ ;  /* 0x000000100c0b7824 */ /* 0x042fe400078e00ff */
[----:B------:R-:W-:Y:S01]  /*6060*/  IMAD.SHL.U32 R12, R12, 0x200, RZ ;  /* 0x000002000c0c7824 */ /* 0x000fe200078e00ff */
[----:B------:R-:W-:Y:S01]  /*6070*/  SHF.R.S32.HI R10, RZ, 0x5, R8 ;  /* 0x00000005ff0a7819 */ /* 0x000fe20000011408 */
[----:B------:R-:W-:Y:S01]  /*6080*/  IMAD.MOV.U32 R3, RZ, RZ, 0x1 ;  /* 0x00000001ff037424 */ /* 0x000fe200078e00ff */
[----:B------:R-:W-:Y:S02]  /*6090*/  LOP3.LUT R11, R11, 0x30, RZ, 0xc0, !PT ;  /* 0x000000300b0b7812 */ /* 0x000fe400078ec0ff */
[----:B------:R-:W-:Y:S01]  /*60a0*/  LOP3.LUT R12, R12, 0x600, RZ, 0xc0, !PT ;  /* 0x000006000c0c7812 */ /* 0x000fe200078ec0ff */
[----:B------:R-:W-:-:S07]  /*60b0*/  VIADD R13, R10, 0x1 ;  /* 0x000000010a0d7836 */ /* 0x000fce0000000000 */
.L_x_123:
[----:B------:R-:W-:-:S03]  /*60c0*/  UMOV UR5, 0xffffffff ;  /* 0xffffffff00057882 */ /* 0x000fc60000000000 */
[----:B------:R-:W-:Y:S05]  /*60d0*/  BRA.DIV UR5, `(.L_x_113) ;  /* 0x0000002205507947 */ /* 0x000fea000b800000 */
[----:B------:R-:W-:-:S13]  /*60e0*/  ELECT P0, URZ, PT ;  /* 0x00000000003f782f */ /* 0x000fda0003800000 */
.L_x_167:
[----:B------:R-:W0:Y:S01]  /*60f0*/  LDC R7, c[0x0][0x28c] ;  /* 0x0000a300ff077b82 */ /* 0x000e220000000800 */
[----:B------:R-:W-:Y:S01]  /*6100*/  BSSY B1, `(.L_x_114) ;  /* 0x0000038000017945 */ /* 0x000fe20003800000 */
[----:B0-----:R-:W-:-:S13]  /*6110*/  ISETP.LT.OR P0, PT, R7, 0x1, !P0 ;  /* 0x000000010700780c */ /* 0x001fda0004701670 */
[----:B------:R-:W-:Y:S05]  /*6120*/  @P0 BRA `(.L_x_115) ;  /* 0x0000000000d40947 */ /* 0x000fea0003800000 */
[----:B------:R-:W-:Y:S02]  /*6130*/  IMAD R20, R6, 0x40, R11 ;  /* 0x0000004006147824 */ /* 0x000fe400078e020b */
[----:B------:R-:W-:Y:S02]  /*6140*/  IMAD.SHL.U32 R19, R18, 0x80, RZ ;  /* 0x0000008012137824 */ /* 0x000fe400078e00ff */
[----:B------:R-:W-:Y:S02]  /*6150*/  IMAD.MOV.U32 R23, RZ, RZ, RZ ;  /* 0x000000ffff177224 */ /* 0x000fe400078e00ff */
[----:B------:R-:W-:Y:S02]  /*6160*/  IMAD.MOV.U32 R6, RZ, RZ, R13 ;  /* 0x000000ffff067224 */ /* 0x000fe400078e000d */
[----:B------:R-:W-:Y:S02]  /*6170*/  IMAD.MOV.U32 R7, RZ, RZ, R3 ;  /* 0x000000ffff077224 */ /* 0x000fe400078e0003 */
[----:B------:R-:W-:-:S07]  /*6180*/  IMAD.MOV.U32 R9, RZ, RZ, R15 ;  /* 0x000000ffff097224 */ /* 0x000fce00078e000f */
.L_x_118:
[----:B------:R-:W0:Y:S01]  /*6190*/  S2R R21, SR_CgaCtaId ;  /* 0x0000000000157919 */ /* 0x000e220000008800 */
[----:B------:R-:W-:Y:S02]  /*61a0*/  MOV R8, 0x400 ;  /* 0x0000040000087802 */ /* 0x000fe40000000f00 */
[----:B------:R-:W-:-:S13]  /*61b0*/  LOP3.LUT P1, RZ, R0, 0x7f, RZ, 0xc0, !PT ;  /* 0x0000007f00ff7812 */ /* 0x000fda000782c0ff */
[----:B------:R-:W1:Y:S01]  /*61c0*/  @!P1 LDC R18, c[0x0][0x500] ;  /* 0x00014000ff129b82 */ /* 0x000e620000000800 */
[----:B0-----:R-:W-:Y:S02]  /*61d0*/  LEA R22, R21, R8, 0x18 ;  /* 0x0000000815167211 */ /* 0x001fe400078ec0ff */
[----:B------:R-:W-:-:S03]  /*61e0*/  SHF.L.U32 R8, R7, 0x1f, RZ ;  /* 0x0000001f07087819 */ /* 0x000fc600000006ff */
[----:B------:R-:W-:-:S04]  /*61f0*/  IMAD R21, R9, 0x8, R22 ;  /* 0x0000000809157824 */ /* 0x000fc800078e0216 */
[----:B------:R-:W0:Y:S02]  /*6200*/  SYNCS.PHASECHK.TRANS64.TRYWAIT P0, [R21+URZ+0x128], R8 ;  /* 0x00012808150075a7 */ /* 0x000e24000800017f */
[----:B01----:R-:W-:Y:S05]  /*6210*/  @!P0 BRA `(.L_x_116) ;  /* 0x0000002000208947 */ /* 0x003fea0003800000 */
.L_x_168:
[----:B0-----:R-:W-:Y:S01]  /*6220*/  PRMT R8, R14, 0x9910, RZ ;  /* 0x000099100e087816 */ /* 0x001fe200000000ff */
[----:B------:R0:W-:Y:S03]  /*6230*/  @!P1 SYNCS.ARRIVE.TRANS64 RZ, [R21+URZ], R18 ;  /* 0x0000001215ff99a7 */ /* 0x0001e6000800003f */
[----:B------:R-:W-:-:S13]  /*6240*/  ISETP.NE.AND P0, PT, R8, 0x2, PT ;  /* 0x000000020800780c */ /* 0x000fda0003f05270 */
[----:B0-----:R-:W-:Y:S05]  /*6250*/  @P0 BRA `(.L_x_117) ;  /* 0x0000000000040947 */ /* 0x001fea0003800000 */
[----:B------:R-:W-:Y:S01]  /*6260*/  BPT.TRAP 0x1 ;  /* 0x000000040000795c */ /* 0x000fe20000300000 */
.L_x_117:
[----:B------:R-:W-:Y:S01]  /*6270*/  R2UR UR16, R22 ;  /* 0x00000000161072ca */ /* 0x000fe200000e0000 */
[----:B------:R-:W-:Y:S01]  /*6280*/  IMAD R22, R9, 0x1000, R22 ;  /* 0x0000100009167824 */ /* 0x000fe200078e0216 */
[----:B------:R-:W-:Y:S01]  /*6290*/  R2UR UR9, R21 ;  /* 0x00000000150972ca */ /* 0x000fe200000e0000 */
[----:B------:R-:W-:Y:S01]  /*62a0*/  IMAD R8, R9, 0x800, R12 ;  /* 0x0000080009087824 */ /* 0x000fe200078e020c */
[----:B------:R-:W-:Y:S01]  /*62b0*/  UIADD3 UR6, UP0, UR22, 0xf0, URZ ;  /* 0x000000f016067890 */ /* 0x000fe2000ff1e03f */
[----:B------:R-:W-:Y:S01]  /*62c0*/  VIADD R6, R6, 0xffffffff ;  /* 0xffffffff06067836 */ /* 0x000fe20000000000 */
[----:B------:R-:W-:Y:S01]  /*62d0*/  R2UR UR5, R22 ;  /* 0x00000000160572ca */ /* 0x000fe200000e0000 */
[----:B------:R-:W-:Y:S01]  /*62e0*/  UIADD3 UR24, UP1, UR22, 0x1f0, URZ ;  /* 0x000001f016187890 */ /* 0x000fe2000ff3e03f */
[----:B------:R-:W-:Y:S01]  /*62f0*/  R2UR UR8, R8 ;  /* 0x00000000080872ca */ /* 0x000fe200000e0000 */
[----:B------:R-:W-:Y:S01]  /*6300*/  UIADD3.X UR7, URZ, UR23, URZ, UP0, !UPT ;  /* 0x000000173f077290 */ /* 0x000fe200087fe43f */
[----:B------:R-:W-:Y:S01]  /*6310*/  R2UR UR11, R19 ;  /* 0x00000000130b72ca */ /* 0x000fe200000e0000 */
[----:B------:R-:W-:Y:S01]  /*6320*/  VIADD R9, R9, 0x1 ;  /* 0x0000000109097836 */ /* 0x000fe20000000000 */
[----:B------:R-:W-:Y:S01]  /*6330*/  R2UR UR10, R23 ;  /* 0x00000000170a72ca */ /* 0x000fe200000e0000 */
[----:B------:R-:W-:Y:S01]  /*6340*/  UIADD3.X UR25, URZ, UR23, URZ, UP1, !UPT ;  /* 0x000000173f197290 */ /* 0x000fe20008ffe43f */
[----:B------:R-:W-:Y:S01]  /*6350*/  R2UR UR12, R17 ;  /* 0x00000000110c72ca */ /* 0x000fe200000e0000 */
[----:B------:R-:W-:Y:S01]  /*6360*/  UMOV UR14, 0x0 ;  /* 0x00000000000e7882 */ /* 0x000fe20000000000 */
[----:B------:R-:W-:Y:S01]  /*6370*/  R2UR UR19, R20 ;  /* 0x00000000141372ca */ /* 0x000fe200000e0000 */
[----:B------:R-:W-:Y:S01]  /*6380*/  UMOV UR15, 0x10000000 ;  /* 0x10000000000f7882 */ /* 0x000fe20000000000 */
[----:B------:R-:W-:Y:S01]  /*6390*/  ISETP.GT.AND P1, PT, R6, 0x1, PT ;  /* 0x000000010600780c */ /* 0x000fe20003f24270 */
[----:B------:R-:W-:Y:S01]  /*63a0*/  UIADD3 UR5, UR5, 0x300, URZ ;  /* 0x0000030005057890 */ /* 0x000fe2000fffe03f */
[----:B------:R-:W-:Y:S01]  /*63b0*/  ISETP.NE.AND P0, PT, R9, 0x25, PT ;  /* 0x000000250900780c */ /* 0x000fe20003f05270 */
[----:B------:R-:W-:Y:S01]  /*63c0*/  UIADD3 UR16, UR16, 0x25300, UR8 ;  /* 0x0002530010107890 */ /* 0x000fe2000fffe008 */
[----:B------:R-:W-:Y:S01]  /*63d0*/  VIADD R23, R23, 0x20 ;  /* 0x0000002017177836 */ /* 0x000fe20000000000 */
[----:B------:R-:W-:Y:S01]  /*63e0*/  UMOV UR26, 0xf0000 ;  /* 0x000f0000001a7882 */ /* 0x000fe20000000000 */
[----:B------:R-:W-:-:S02]  /*63f0*/  SEL R8, RZ, 0x1, P0 ;  /* 0x00000001ff087807 */ /* 0x000fc40000000000 */
[----:B------:R-:W-:Y:S01]  /*6400*/  UMOV UR8, UR5 ;  /* 0x0000000500087c82 */ /* 0x000fe20008000000 */
[----:B------:R-:W-:Y:S01]  /*6410*/  SEL R9, R9, RZ, P0 ;  /* 0x000000ff09097207 */ /* 0x000fe20000000000 */
[----:B------:R0:W-:Y:S01]  /*6420*/  UTMALDG.3D [UR8], [UR6], desc[UR14] ;  /* 0x00000e08060075b4 */ /* 0x0001e20008011000 */
[----:B------:R-:W-:Y:S01]  /*6430*/  LOP3.LUT R7, R7, R8, RZ, 0x3c, !PT ;  /* 0x0000000807077212 */ /* 0x000fe200078e3cff */
[----:B0-----:R-:W-:Y:S01]  /*6440*/  UMOV UR11, UR19 ;  /* 0x00000013000b7c82 */ /* 0x001fe20008000000 */
[----:B------:R-:W-:Y:S02]  /*6450*/  UMOV UR8, UR16 ;  /* 0x0000001000087c82 */ /* 0x000fe40008000000 */
[----:B------:R0:W-:Y:S02]  /*6460*/  UTMALDG.3D.MULTICAST [UR8], [UR24], UR26, desc[UR14] ;  /* 0x00000e08180073b4 */ /* 0x0001e4000801181a */
[----:B0-----:R-:W-:Y:S05]  /*6470*/  @P1 BRA `(.L_x_118) ;  /* 0xfffffffc00441947 */ /* 0x001fea000383ffff */
.L_x_115:
[----:B------:R-:W-:Y:S05]  /*6480*/  BSYNC B1 ;  /* 0x0000000000017941 */ /* 0x000fea0003800000 */
.L_x_114:
[----:B------:R-:W-:Y:S01]  /*6490*/  LOP3.LUT P1, RZ, R16, 0xff, RZ, 0xc0, !PT ;  /* 0x000000ff10ff7812 */ /* 0x000fe2000782c0ff */
[C---:B------:R-:W-:Y:S01]  /*64a0*/  IMAD.IADD R15, R10.reuse, 0x1, R15 ;  /* 0x000000010a0f7824 */ /* 0x040fe200078e020f */
[----:B------:R-:W-:Y:S01]  /*64b0*/  ULDC.64 UR6, c[0x0][0x650] ;  /* 0x0001940000067ab9 */ /* 0x000fe20000000a00 */
[C---:B------:R-:W-:Y:S01]  /*64c0*/  ISETP.GE.U32.AND P2, PT, R10.reuse, 0x25, PT ;  /* 0x000000250a00780c */ /* 0x040fe20003f46070 */
[----:B------:R-:W-:Y:S01]  /*64d0*/  BSSY B1, `(.L_x_119) ;  /* 0x000006c000017945 */ /* 0x000fe20003800000 */
[C---:B------:R-:W-:Y:S01]  /*64e0*/  IMAD.WIDE.U32 R6, R15.reuse, -0x45306eb3, RZ ;  /* 0xbacf914d0f067825 */ /* 0x040fe200078e00ff */
[----:B------:R-:W-:Y:S02]  /*64f0*/  ISETP.GT.U32.AND P0, PT, R15, 0x24, PT ;  /* 0x000000240f00780c */ /* 0x000fe40003f04070 */
[----:B------:R-:W-:Y:S01]  /*6500*/  PRMT R16, RZ, 0x7610, R16 ;  /* 0x00007610ff107816 */ /* 0x000fe20000000010 */
[----:B------:R-:W-:Y:S01]  /*6510*/  IMAD.MOV.U32 R18, RZ, RZ, -0x1 ;  /* 0xffffffffff127424 */ /* 0x000fe200078e00ff */
[----:B------:R-:W-:Y:S01]  /*6520*/  ISETP.LT.U32.AND P0, PT, R10, 0x25, P0 ;  /* 0x000000250a00780c */ /* 0x000fe20000701070 */
[----:B------:R-:W-:-:S02]  /*6530*/  IMAD.MOV.U32 R17, RZ, RZ, -0x1 ;  /* 0xffffffffff117424 */ /* 0x000fc400078e00ff */
[----:B------:R-:W0:Y:S01]  /*6540*/  @P1 S2R R9, SR_CgaCtaId ;  /* 0x0000000000091919 */ /* 0x000e220000008800 */
[----:B------:R-:W-:Y:S02]  /*6550*/  SEL R6, RZ, 0x1, !P0 ;  /* 0x00000001ff067807 */ /* 0x000fe40004000000 */
[----:B------:R-:W-:Y:S02]  /*6560*/  IADD3 R4, P0, R4, UR20, RZ ;  /* 0x0000001404047c10 */ /* 0x000fe4000ff1e0ff */
[----:B------:R-:W-:Y:S02]  /*6570*/  @P1 MOV R8, 0x400 ;  /* 0x0000040000081802 */ /* 0x000fe40000000f00 */
[----:B------:R-:W-:Y:S02]  /*6580*/  IADD3.X R5, R5, UR13, RZ, P0, !PT ;  /* 0x0000000d05057c10 */ /* 0x000fe400087fe4ff */
[----:B------:R-:W-:Y:S02]  /*6590*/  ISETP.GE.U32.AND P0, PT, R4, UR6, PT ;  /* 0x0000000604007c0c */ /* 0x000fe4000bf06070 */
[----:B------:R-:W-:-:S02]  /*65a0*/  LOP3.LUT R3, R3, R6, RZ, 0x3c, !PT ;  /* 0x0000000603037212 */ /* 0x000fc400078e3cff */
[----:B------:R-:W-:Y:S02]  /*65b0*/  ISETP.GE.U32.AND.EX P0, PT, R5, UR7, PT, P0 ;  /* 0x0000000705007c0c */ /* 0x000fe4000bf06100 */
[----:B0-----:R-:W-:Y:S01]  /*65c0*/  @P1 LEA R8, R9, R8, 0x18 ;  /* 0x0000000809081211 */ /* 0x001fe200078ec0ff */
[----:B------:R-:W-:-:S03]  /*65d0*/  IMAD.IADD R9, R15, 0x1, -R7 ;  /* 0x000000010f097824 */ /* 0x000fc600078e0a07 */
[----:B------:R0:W-:Y:S02]  /*65e0*/  @P1 SYNCS.ARRIVE.TRANS64.A1T0 RZ, [R8+URZ+0x268], RZ ;  /* 0x000268ff08ff19a7 */ /* 0x0001e4000810003f */
[----:B------:R-:W-:Y:S02]  /*65f0*/  LEA.HI R9, R9, R7, RZ, 0x1f ;  /* 0x0000000709097211 */ /* 0x000fe400078ff8ff */
[----:B------:R-:W-:Y:S02]  /*6600*/  PRMT R7, RZ, 0x7610, R7 ;  /* 0x00007610ff077816 */ /* 0x000fe40000000007 */
[----:B------:R-:W-:-:S04]  /*6610*/  SHF.R.U32.HI R6, RZ, 0x5, R9 ;  /* 0x00000005ff067819 */ /* 0x000fc80000011609 */
[----:B------:R-:W-:Y:S01]  /*6620*/  @P2 LOP3.LUT R3, R3, 0x1, R6, 0x78, !PT ;  /* 0x0000000103032812 */ /* 0x000fe200078e7806 */
[----:B------:R-:W-:Y:S02]  /*6630*/  IMAD R15, R6, -0x25, R15 ;  /* 0xffffffdb060f7824 */ /* 0x000fe400078e020f */
[----:B------:R-:W-:Y:S01]  /*6640*/  IMAD.MOV.U32 R6, RZ, RZ, -0x1 ;  /* 0xffffffffff067424 */ /* 0x000fe200078e00ff */
[----:B0-----:R-:W-:Y:S06]  /*6650*/  @P0 BRA `(.L_x_120) ;  /* 0x00000004004c0947 */ /* 0x001fec0003800000 */
[----:B------:R-:W0:Y:S01]  /*6660*/  S2R R18, SR_CTAID.X ;  /* 0x0000000000127919 */ /* 0x000e220000002500 */
[----:B------:R-:W-:Y:S01]  /*6670*/  ULDC.64 UR6, c[0x0][0x628] ;  /* 0x00018a0000067ab9 */ /* 0x000fe20000000a00 */
[----:B------:R-:W-:Y:S01]  /*6680*/  ULDC UR8, c[0x0][0x630] ;  /* 0x00018c0000087ab9 */ /* 0x000fe20000000800 */
[----:B------:R-:W-:Y:S01]  /*6690*/  ISETP.NE.U32.AND P0, PT, RZ, UR6, PT ;  /* 0x00000006ff007c0c */ /* 0x000fe2000bf05070 */
[----:B------:R-:W1:Y:S01]  /*66a0*/  S2R R19, SR_CTAID.Y ;  /* 0x0000000000137919 */ /* 0x000e620000002600 */
[----:B------:R-:W-:Y:S01]  /*66b0*/  ULDC UR9, c[0x0][0x150] ;  /* 0x0000540000097ab9 */ /* 0x000fe20000000800 */
[----:B------:R-:W-:Y:S01]  /*66c0*/  IMAD.MOV.U32 R6, RZ, RZ, R4 ;  /* 0x000000ffff067224 */ /* 0x000fe200078e0004 */
[----:B------:R-:W-:Y:S01]  /*66d0*/  ISETP.NE.AND.EX P0, PT, RZ, UR7, PT, P0 ;  /* 0x00000007ff007c0c */ /* 0x000fe2000bf05300 */
[----:B------:R-:W-:Y:S01]  /*66e0*/  IMAD.MOV.U32 R7, RZ, RZ, R5 ;  /* 0x000000ffff077224 */ /* 0x000fe200078e0005 */
[----:B0-----:R-:W-:-:S11]  /*66f0*/  I2FP.F32.U32 R20, R18 ;  /* 0x0000001200147245 */ /* 0x001fd60000201000 */
[----:B------:R-:W-:Y:S05]  /*6700*/  @!P0 BRA `(.L_x_121) ;  /* 0x0000000000288947 */ /* 0x000fea0003800000 */
[----:B------:R-:W-:Y:S02]  /*6710*/  ULDC UR5, c[0x0][0x634] ;  /* 0x00018d0000057ab9 */ /* 0x000fe40000000800 */
[----:B------:R-:W-:-:S05]  /*6720*/  IADD3 R7, P0, R4, UR5, RZ ;  /* 0x0000000504077c10 */ /* 0x000fca000ff1e0ff */
[----:B------:R-:W-:-:S04]  /*6730*/  IMAD.X R17, RZ, RZ, R5, P0 ;  /* 0x000000ffff117224 */ /* 0x000fc800000e0605 */
[----:B------:R-:W-:-:S04]  /*6740*/  IMAD.WIDE.U32 R8, R17, UR6, RZ ;  /* 0x0000000611087c25 */ /* 0x000fc8000f8e00ff */
[----:B------:R-:W-:-:S04]  /*6750*/  IMAD.WIDE.U32 R8, P0, R7, UR7, R8 ;  /* 0x0000000707087c25 */ /* 0x000fc8000f800008 */
[----:B------:R-:W-:-:S04]  /*6760*/  IMAD.WIDE.U32 R6, R7, UR6, RZ ;  /* 0x0000000607067c25 */ /* 0x000fc8000f8e00ff */
[----:B------:R-:W-:Y:S01]  /*6770*/  IMAD.MOV.U32 R6, RZ, RZ, R9 ;  /* 0x000000ffff067224 */ /* 0x000fe200078e0009 */
[----:B------:R-:W-:Y:S01]  /*6780*/  IADD3 RZ, P1, R7, R8, RZ ;  /* 0x0000000807ff7210 */ /* 0x000fe20007f3e0ff */
[----:B------:R-:W-:-:S04]  /*6790*/  IMAD.X R7, RZ, RZ, RZ, P0 ;  /* 0x000000ffff077224 */ /* 0x000fc800000e06ff */
[----:B------:R-:W-:-:S08]  /*67a0*/  IMAD.WIDE.U32.X R6, R17, UR7, R6, P1 ;  /* 0x0000000711067c25 */ /* 0x000fd000088e0406 */
.L_x_121:
[--C-:B------:R-:W-:Y:S01]  /*67b0*/  SHF.R.U64 R17, R6, UR8, R7.reuse ;  /* 0x0000000806117c19 */ /* 0x100fe20008001207 */
[----:B------:R-:W-:Y:S01]  /*67c0*/  FMUL R20, R20, UR9 ;  /* 0x0000000914147c20 */ /* 0x000fe20008400000 */
[----:B------:R-:W0:Y:S01]  /*67d0*/  LDC R21, c[0x0][0x144] ;  /* 0x00005100ff157b82 */ /* 0x000e220000000800 */
[----:B-1----:R-:W-:Y:S01]  /*67e0*/  I2FP.F32.U32 R8, R19 ;  /* 0x0000001300087245 */ /* 0x002fe20000201000 */
[----:B------:R-:W-:Y:S01]  /*67f0*/  ULDC UR5, c[0x0][0x154] ;  /* 0x0000550000057ab9 */ /* 0x000fe20000000800 */
[----:B------:R-:W-:Y:S01]  /*6800*/  SHF.R.U32.HI R6, RZ, UR8, R7 ;  /* 0x00000008ff067c19 */ /* 0x000fe20008011607 */
[----:B------:R-:W-:Y:S01]  /*6810*/  ULDC.64 UR6, c[0x0][0x620] ;  /* 0x0001880000067ab9 */ /* 0x000fe20000000a00 */
[----:B------:R-:W-:Y:S01]  /*6820*/  IADD3 R7, P0, RZ, -R17, RZ ;  /* 0x80000011ff077210 */ /* 0x000fe20007f1e0ff */
[----:B------:R-:W1:Y:S01]  /*6830*/  F2I.U32.TRUNC.NTZ R20, R20 ;  /* 0x0000001400147305 */ /* 0x000e62000020f000 */
[----:B------:R-:W-:Y:S01]  /*6840*/  FMUL R8, R8, UR5 ;  /* 0x0000000508087c20 */ /* 0x000fe20008400000 */
[----:B------:R-:W2:Y:S01]  /*6850*/  LDC R22, c[0x0][0x148] ;  /* 0x00005200ff167b82 */ /* 0x000ea20000000800 */
[----:B------:R-:W-:Y:S01]  /*6860*/  ULDC UR5, c[0x0][0x618] ;  /* 0x0001860000057ab9 */ /* 0x000fe20000000800 */
[----:B------:R-:W-:-:S04]  /*6870*/  IMAD.X R6, RZ, RZ, ~R6, P0 ;  /* 0x000000ffff067224 */ /* 0x000fc800000e0e06 */
[----:B------:R-:W-:Y:S01]  /*6880*/  IMAD R6, R6, UR6, RZ ;  /* 0x0000000606067c24 */ /* 0x000fe2000f8e02ff */
[----:B------:R-:W3:Y:S03]  /*6890*/  F2I.U32.TRUNC.NTZ R8, R8 ;  /* 0x0000000800087305 */ /* 0x000ee6000020f000 */
[C---:B------:R-:W-:Y:S02]  /*68a0*/  IMAD R9, R7.reuse, UR7, R6 ;  /* 0x0000000707097c24 */ /* 0x040fe4000f8e0206 */
[----:B------:R-:W-:Y:S01]  /*68b0*/  IMAD.WIDE.U32 R6, R7, UR6, R4 ;  /* 0x0000000607067c25 */ /* 0x000fe2000f8e0004 */
[----:B------:R-:W-:Y:S02]  /*68c0*/  ULDC.64 UR6, c[0x0][0x640] ;  /* 0x0001900000067ab9 */ /* 0x000fe40000000a00 */
[----:B------:R-:W-:Y:S01]  /*68d0*/  ISETP.NE.U32.AND P0, PT, RZ, UR6, PT ;  /* 0x00000006ff007c0c */ /* 0x000fe2000bf05070 */
[----:B-1----:R-:W-:-:S02]  /*68e0*/  IMAD.MOV R20, RZ, RZ, -R20 ;  /* 0x000000ffff147224 */ /* 0x002fc400078e0a14 */
[----:B------:R-:W-:Y:S01]  /*68f0*/  IMAD.IADD R7, R7, 0x1, R9 ;  /* 0x0000000107077824 */ /* 0x000fe200078e0209 */
[----:B------:R-:W-:Y:S01]  /*6900*/  ISETP.NE.AND.EX P0, PT, RZ, UR7, PT, P0 ;  /* 0x00000007ff007c0c */ /* 0x000fe2000bf05300 */
[----:B0-----:R-:W-:-:S03]  /*6910*/  IMAD R18, R21, R20, R18 ;  /* 0x0000001415127224 */ /* 0x001fc600078e0212 */
[--C-:B------:R-:W-:Y:S01]  /*6920*/  SHF.R.U64 R20, R6, UR5, R7.reuse ;  /* 0x0000000506147c19 */ /* 0x100fe20008001207 */
[----:B---3--:R-:W-:Y:S01]  /*6930*/  IMAD.MOV R6, RZ, RZ, -R8 ;  /* 0x000000ffff067224 */ /* 0x008fe200078e0a08 */
[----:B------:R-:W-:Y:S01]  /*6940*/  SHF.R.U32.HI R7, RZ, UR5, R7 ;  /* 0x00000005ff077c19 */ /* 0x000fe20008011607 */
[----:B------:R-:W-:Y:S02]  /*6950*/  ULDC UR5, c[0x0][0x608] ;  /* 0x0001820000057ab9 */ /* 0x000fe40000000800 */
[----:B--2---:R-:W-:Y:S01]  /*6960*/  @P4 IMAD R18, R22, R6, R19 ;  /* 0x0000000616124224 */ /* 0x004fe200078e0213 */
[--C-:B------:R-:W-:Y:S02]  /*6970*/  SHF.R.U64 R22, R20, UR5, R7.reuse ;  /* 0x0000000514167c19 */ /* 0x100fe40008001207 */
[----:B------:R-:W-:Y:S01]  /*6980*/  SHF.R.U32.HI R7, RZ, UR5, R7 ;  /* 0x00000005ff077c19 */ /* 0x000fe20008011607 */
[----:B------:R-:W-:-:S03]  /*6990*/  ULDC UR5, c[0x0][0x658] ;  /* 0x0001960000057ab9 */ /* 0x000fc60000000800 */
[--C-:B------:R-:W-:Y:S02]  /*69a0*/  SHF.R.U64 R19, R22, UR5, R7.reuse ;  /* 0x0000000516137c19 */ /* 0x100fe40008001207 */
[----:B------:R-:W-:-:S03]  /*69b0*/  SHF.R.U32.HI R21, RZ, UR5, R7 ;  /* 0x00000005ff157c19 */ /* 0x000fc60008011607 */
[----:B------:R-:W-:Y:S02]  /*69c0*/  IMAD.MOV.U32 R8, RZ, RZ, R19 ;  /* 0x000000ffff087224 */ /* 0x000fe400078e0013 */
[----:B------:R-:W-:Y:S01]  /*69d0*/  IMAD.MOV.U32 R7, RZ, RZ, R21 ;  /* 0x000000ffff077224 */ /* 0x000fe200078e0015 */
[----:B------:R-:W-:Y:S06]  /*69e0*/  @!P0 BRA `(.L_x_122) ;  /* 0x00000000002c8947 */ /* 0x000fec0003800000 */
        /* <DEDUP_REMOVED lines=9> */
[----:B------:R-:W-:-:S04]  /*6a80*/  IMAD.WIDE.U32.X R6, R21, UR7, R6, P1 ;  /* 0x0000000715067c25 */ /* 0x000fc800088e0406 */
[----:B------:R-:W-:-:S07]  /*6a90*/  IMAD.MOV.U32 R8, RZ, RZ, R6 ;  /* 0x000000ffff087224 */ /* 0x000fce00078e0006 */
.L_x_122:
[----:B------:R-:W-:Y:S01]  /*6aa0*/  ULDC UR5, c[0x0][0x648] ;  /* 0x0001920000057ab9 */ /* 0x000fe20000000800 */
[----:B------:R-:W-:Y:S01]  /*6ab0*/  LOP3.LUT R6, R22, UR17, RZ, 0xc0, !PT ;  /* 0x0000001116067c12 */ /* 0x000fe2000f8ec0ff */
[----:B------:R-:W-:Y:S01]  /*6ac0*/  ULDC UR6, c[0x0][0x610] ;  /* 0x0001840000067ab9 */ /* 0x000fe20000000800 */
[----:B------:R-:W-:Y:S01]  /*6ad0*/  SHF.R.U64 R7, R8, UR5, R7 ;  /* 0x0000000508077c19 */ /* 0x000fe20008001207 */
[----:B------:R-:W-:Y:S01]  /*6ae0*/  ULDC UR5, c[0x0][0x638] ;  /* 0x00018e0000057ab9 */ /* 0x000fe20000000800 */
[----:B------:R-:W-:-:S03]  /*6af0*/  LOP3.LUT R20, R20, UR4, RZ, 0xc0, !PT ;  /* 0x0000000414147c12 */ /* 0x000fc6000f8ec0ff */
[----:B------:R-:W-:Y:S02]  /*6b00*/  IMAD.MOV R8, RZ, RZ, -R7 ;  /* 0x000000ffff087224 */ /* 0x000fe400078e0a07 */
[----:B------:R-:W-:Y:S02]  /*6b10*/  IMAD R7, R7, UR18, R6 ;  /* 0x0000001207077c24 */ /* 0x000fe4000f8e0206 */
[----:B------:R-:W-:Y:S01]  /*6b20*/  IMAD R19, R8, UR5, R19 ;  /* 0x0000000508137c24 */ /* 0x000fe2000f8e0213 */
[----:B------:R-:W-:Y:S01]  /*6b30*/  ULDC UR5, c[0x0][0x600] ;  /* 0x0001800000057ab9 */ /* 0x000fe20000000800 */
[----:B------:R-:W-:Y:S02]  /*6b40*/  IMAD R18, R7, UR6, R18 ;  /* 0x0000000607127c24 */ /* 0x000fe4000f8e0212 */
[----:B------:R-:W-:Y:S02]  /*6b50*/  IMAD R19, R19, UR5, R20 ;  /* 0x0000000513137c24 */ /* 0x000fe4000f8e0214 */
[----:B------:R-:W-:-:S03]  /*6b60*/  IMAD.MOV.U32 R7, RZ, RZ, 0x1 ;  /* 0x00000001ff077424 */ /* 0x000fc600078e00ff */
[----:B------:R-:W-:Y:S02]  /*6b70*/  SEL R6, R19, R18, !P4 ;  /* 0x0000001213067207 */ /* 0x000fe40006000000 */
[----:B------:R-:W-:-:S07]  /*6b80*/  SEL R18, R18, R19, !P4 ;  /* 0x0000001312127207 */ /* 0x000fce0006000000 */
.L_x_120:
[----:B------:R-:W-:Y:S05]  /*6b90*/  BSYNC B1 ;  /* 0x0000000000017941 */ /* 0x000fea0003800000 */
.L_x_119:
[----:B------:R-:W-:-:S13]  /*6ba0*/  LOP3.LUT P0, RZ, R7, 0xff, RZ, 0xc0, !PT ;  /* 0x000000ff07ff7812 */ /* 0x000fda000780c0ff */
[----:B------:R-:W-:Y:S05]  /*6bb0*/  @P0 BRA `(.L_x_123) ;  /* 0xfffffff400400947 */ /* 0x000fea000383ffff */
[----:B------:R-:W-:Y:S05]  /*6bc0*/  BSYNC B0 ;  /* 0x0000000000007941 */ /* 0x000fea0003800000 */
.L_x_112:
[----:B------:R-:W-:-:S03]  /*6bd0*/  UMOV UR5, 0xffffffff ;  /* 0xffffffff00057882 */ /* 0x000fc60000000000 */
[----:B------:R-:W-:Y:S05]  /*6be0*/  BRA.DIV UR5, `(.L_x_124) ;  /* 0x0000001605c07947 */ /* 0x000fea000b800000 */
[----:B------:R-:W-:-:S13]  /*6bf0*/  ELECT P0, URZ, PT ;  /* 0x00000000003f782f */ /* 0x000fda0003800000 */
.L_x_171:
[----:B------:R-:W-:Y:S04]  /*6c00*/  BSSY B0, `(.L_x_125) ;  /* 0x0000154000007945 */ /* 0x000fe80003800000 */
[----:B------:R-:W-:Y:S05]  /*6c10*/  @!P0 BRA `(.L_x_126) ;  /* 0x0000001400488947 */ /* 0x000fea0003800000 */
[----:B------:R-:W-:-:S04]  /*6c20*/  LOP3.LUT R2, R2, 0x2, RZ, 0xfc, !PT ;  /* 0x0000000202027812 */ /* 0x000fc800078efcff */
[----:B------:R-:W-:-:S13]  /*6c30*/  ISETP.NE.AND P0, PT, R2, 0x3, PT ;  /* 0x000000030200780c */ /* 0x000fda0003f05270 */
[----:B------:R-:W-:Y:S05]  /*6c40*/  @!P0 BRA `(.L_x_127) ;  /* 0x0000000000048947 */ /* 0x000fea0003800000 */
[----:B------:R-:W-:Y:S01]  /*6c50*/  BPT.TRAP 0x1 ;  /* 0x000000040000795c */ /* 0x000fe20000300000 */
.L_x_127:
[----:B------:R-:W0:Y:S01]  /*6c60*/  S2R R5, SR_CgaCtaId ;  /* 0x0000000000057919 */ /* 0x000e220000008800 */
[----:B------:R-:W-:Y:S02]  /*6c70*/  MOV R0, 0x400 ;  /* 0x0000040000007802 */ /* 0x000fe40000000f00 */
[----:B------:R-:W-:Y:S02]  /*6c80*/  SHF.L.U32 R4, R3, 0x1f, RZ ;  /* 0x0000001f03047819 */ /* 0x000fe400000006ff */
[----:B0-----:R-:W-:-:S05]  /*6c90*/  LEA R0, R5, R0, 0x18 ;  /* 0x0000000005007211 */ /* 0x001fca00078ec0ff */
[----:B------:R-:W-:-:S04]  /*6ca0*/  VIADD R0, R0, 0x128 ;  /* 0x0000012800007836 */ /* 0x000fc80000000000 */
[C---:B------:R-:W-:Y:S02]  /*6cb0*/  IMAD R7, R15.reuse, 0x8, R0 ;  /* 0x000000080f077824 */ /* 0x040fe400078e0200 */
[----:B------:R-:W-:Y:S02]  /*6cc0*/  VIADD R15, R15, 0x1 ;  /* 0x000000010f0f7836 */ /* 0x000fe40000000000 */
[----:B------:R-:W0:Y:S03]  /*6cd0*/  SYNCS.PHASECHK.TRANS64.TRYWAIT P0, [R7+URZ], R4 ;  /* 0x00000004070075a7 */ /* 0x000e26000800017f */
[----:B------:R-:W-:-:S04]  /*6ce0*/  ISETP.NE.AND P1, PT, R15, 0x25, PT ;  /* 0x000000250f00780c */ /* 0x000fc80003f25270 */
[----:B------:R-:W-:Y:S02]  /*6cf0*/  SEL R2, RZ, 0x1, P1 ;  /* 0x00000001ff027807 */ /* 0x000fe40000800000 */
[----:B------:R-:W-:Y:S02]  /*6d00*/  SEL R15, R15, RZ, P1 ;  /* 0x000000ff0f0f7207 */ /* 0x000fe40000800000 */
[----:B------:R-:W-:-:S03]  /*6d10*/  LOP3.LUT R6, R3, R2, RZ, 0x3c, !PT ;  /* 0x0000000203067212 */ /* 0x000fc600078e3cff */
[----:B------:R-:W-:Y:S01]  /*6d20*/  IMAD R8, R15, 0x8, R0 ;  /* 0x000000080f087824 */ /* 0x000fe200078e0200 */
[----:B------:R-:W-:Y:S01]  /*6d30*/  SHF.L.U32 R5, R6, 0x1f, RZ ;  /* 0x0000001f06057819 */ /* 0x000fe200000006ff */
[----:B0-----:R-:W-:Y:S06]  /*6d40*/  @!P0 BRA `(.L_x_128) ;  /* 0x0000001400888947 */ /* 0x001fec0003800000 */
.L_x_172:
[----:B------:R-:W1:Y:S01]  /*6d50*/  SYNCS.PHASECHK.TRANS64.TRYWAIT P0, [R8+URZ], R5 ;  /* 0x00000005080075a7 */ /* 0x000e62000800017f */
[----:B------:R-:W-:-:S05]  /*6d60*/  VIADD R2, R15, 0x1 ;  /* 0x000000010f027836 */ /* 0x000fca0000000000 */
[----:B------:R-:W-:-:S04]  /*6d70*/  ISETP.NE.AND P1, PT, R2, 0x25, PT ;  /* 0x000000250200780c */ /* 0x000fc80003f25270 */
[----:B------:R-:W-:Y:S02]  /*6d80*/  SEL R3, RZ, 0x1, P1 ;  /* 0x00000001ff037807 */ /* 0x000fe40000800000 */
[----:B0-----:R-:W-:Y:S02]  /*6d90*/  SEL R7, R2, RZ, P1 ;  /* 0x000000ff02077207 */ /* 0x001fe40000800000 */
[----:B------:R-:W-:-:S03]  /*6da0*/  LOP3.LUT R6, R6, R3, RZ, 0x3c, !PT ;  /* 0x0000000306067212 */ /* 0x000fc600078e3cff */
[----:B------:R-:W-:Y:S01]  /*6db0*/  IMAD R9, R7, 0x8, R0 ;  /* 0x0000000807097824 */ /* 0x000fe200078e0200 */
[----:B------:R-:W-:Y:S01]  /*6dc0*/  SHF.L.U32 R4, R6, 0x1f, RZ ;  /* 0x0000001f06047819 */ /* 0x000fe200000006ff */
[----:B-1----:R-:W-:Y:S06]  /*6dd0*/  @!P0 BRA `(.L_x_129) ;  /* 0x0000001400788947 */ /* 0x002fec0003800000 */
.L_x_173:
[----:B------:R-:W1:Y:S01]  /*6de0*/  SYNCS.PHASECHK.TRANS64.TRYWAIT P0, [R9+URZ], R4 ;  /* 0x00000004090075a7 */ /* 0x000e62000800017f */
[----:B------:R-:W-:-:S05]  /*6df0*/  VIADD R2, R7, 0x1 ;  /* 0x0000000107027836 */ /* 0x000fca0000000000 */
[----:B------:R-:W-:-:S04]  /*6e00*/  ISETP.NE.AND P1, PT, R2, 0x25, PT ;  /* 0x000000250200780c */ /* 0x000fc80003f25270 */
[----:B------:R-:W-:Y:S02]  /*6e10*/  SEL R3, RZ, 0x1, P1 ;  /* 0x00000001ff037807 */ /* 0x000fe40000800000 */
[----:B------:R-:W-:Y:S02]  /*6e20*/  SEL R7, R2, RZ, P1 ;  /* 0x000000ff02077207 */ /* 0x000fe40000800000 */
[----:B------:R-:W-:-:S03]  /*6e30*/  LOP3.LUT R6, R6, R3, RZ, 0x3c, !PT ;  /* 0x0000000306067212 */ /* 0x000fc600078e3cff */
[----:B0-----:R-:W-:Y:S01]  /*6e40*/  IMAD R8, R7, 0x8, R0 ;  /* 0x0000000807087824 */ /* 0x001fe200078e0200 */
[----:B------:R-:W-:Y:S01]  /*6e50*/  SHF.L.U32 R5, R6, 0x1f, RZ ;  /* 0x0000001f06057819 */ /* 0x000fe200000006ff */
[----:B-1----:R-:W-:Y:S06]  /*6e60*/  @!P0 BRA `(.L_x_130) ;  /* 0x0000001400688947 */ /* 0x002fec0003800000 */
.L_x_174:
        /* <DEDUP_REMOVED lines=9> */
.L_x_175:
        /* <DEDUP_REMOVED lines=9> */
.L_x_176:
        /* <DEDUP_REMOVED lines=9> */
.L_x_177:
        /* <DEDUP_REMOVED lines=9> */
.L_x_178:
        /* <DEDUP_REMOVED lines=9> */
.L_x_179:
        /* <DEDUP_REMOVED lines=9> */
.L_x_180:
        /* <DEDUP_REMOVED lines=9> */
.L_x_181:
        /* <DEDUP_REMOVED lines=9> */
.L_x_182:
        /* <DEDUP_REMOVED lines=9> */
.L_x_183:
        /* <DEDUP_REMOVED lines=9> */
.L_x_184:
        /* <DEDUP_REMOVED lines=9> */
.L_x_185:
        /* <DEDUP_REMOVED lines=9> */
.L_x_186:
        /* <DEDUP_REMOVED lines=9> */
.L_x_187:
        /* <DEDUP_REMOVED lines=9> */
.L_x_188:
        /* <DEDUP_REMOVED lines=9> */
.L_x_189:
        /* <DEDUP_REMOVED lines=9> */
.L_x_190:
        /* <DEDUP_REMOVED lines=9> */
.L_x_191:
        /* <DEDUP_REMOVED lines=9> */
.L_x_192:
        /* <DEDUP_REMOVED lines=9> */
.L_x_193:
        /* <DEDUP_REMOVED lines=9> */
.L_x_194:
        /* <DEDUP_REMOVED lines=9> */
.L_x_195:
        /* <DEDUP_REMOVED lines=9> */
.L_x_196:
        /* <DEDUP_REMOVED lines=9> */
.L_x_197:
        /* <DEDUP_REMOVED lines=9> */
.L_x_198:
        /* <DEDUP_REMOVED lines=9> */
.L_x_199:
        /* <DEDUP_REMOVED lines=9> */
.L_x_200:
        /* <DEDUP_REMOVED lines=9> */
.L_x_201:
        /* <DEDUP_REMOVED lines=9> */
.L_x_202:
        /* <DEDUP_REMOVED lines=9> */
.L_x_203:
        /* <DEDUP_REMOVED lines=9> */
.L_x_204:
        /* <DEDUP_REMOVED lines=9> */
.L_x_205:
[----:B------:R-:W1:Y:S01]  /*7fe0*/  SYNCS.PHASECHK.TRANS64.TRYWAIT P0, [R9+URZ], R4 ;  /* 0x00000004090075a7 */ /* 0x000e62000800017f */
[----:B------:R-:W-:-:S05]  /*7ff0*/  VIADD R2, R7, 0x1 ;  /* 0x0000000107027836 */ /* 0x000fca0000000000 */
[----:B------:R-:W-:-:S04]  /*8000*/  ISETP.NE.AND P1, PT, R2, 0x25, PT ;  /* 0x000000250200780c */ /* 0x000fc80003f25270 */
[----:B------:R-:W-:Y:S02]  /*8010*/  SEL R3, RZ, 0x1, P1 ;  /* 0x00000001ff037807 */ /* 0x000fe40000800000 */
[----:B------:R-:W-:Y:S02]  /*8020*/  SEL R7, R2, RZ, P1 ;  /* 0x000000ff02077207 */ /* 0x000fe40000800000 */
[----:B------:R-:W-:-:S03]  /*8030*/  LOP3.LUT R11, R6, R3, RZ, 0x3c, !PT ;  /* 0x00000003060b7212 */ /* 0x000fc600078e3cff */
[----:B------:R-:W-:Y:S01]  /*8040*/  IMAD R6, R7, 0x8, R0 ;  /* 0x0000000807067824 */ /* 0x000fe200078e0200 */
[----:B0-----:R-:W-:Y:S01]  /*8050*/  SHF.L.U32 R5, R11, 0x1f, RZ ;  /* 0x0000001f0b057819 */ /* 0x001fe200000006ff */
[----:B-1----:R-:W-:Y:S06]  /*8060*/  @!P0 BRA `(.L_x_162) ;  /* 0x0000000c00688947 */ /* 0x002fec0003800000 */
.L_x_206:
[----:B------:R-:W1:Y:S01]  /*8070*/  SYNCS.PHASECHK.TRANS64.TRYWAIT P0, [R6+URZ], R5 ;  /* 0x00000005060075a7 */ /* 0x000e62000800017f */
[----:B------:R-:W-:-:S05]  /*8080*/  VIADD R2, R7, 0x1 ;  /* 0x0000000107027836 */ /* 0x000fca0000000000 */
[----:B------:R-:W-:-:S04]  /*8090*/  ISETP.NE.AND P1, PT, R2, 0x25, PT ;  /* 0x000000250200780c */ /* 0x000fc80003f25270 */
[----:B0-----:R-:W-:Y:S02]  /*80a0*/  SEL R4, RZ, 0x1, P1 ;  /* 0x00000001ff047807 */ /* 0x001fe40000800000 */
[----:B------:R-:W-:Y:S02]  /*80b0*/  SEL R3, R2, RZ, P1 ;  /* 0x000000ff02037207 */ /* 0x000fe40000800000 */
[----:B------:R-:W-:Y:S01]  /*80c0*/  LOP3.LUT R4, R11, R4, RZ, 0x3c, !PT ;  /* 0x000000040b047212 */ /* 0x000fe200078e3cff */
[----:B-1----:R-:W-:Y:S06]  /*80d0*/  @!P0 BRA `(.L_x_163) ;  /* 0x0000000c00608947 */ /* 0x002fec0003800000 */
.L_x_207:
[----:B------:R-:W-:Y:S01]  /*80e0*/  IMAD R3, R3, 0x8, R0 ;  /* 0x0000000803037824 */ /* 0x000fe200078e0200 */
[----:B------:R-:W-:-:S07]  /*80f0*/  SHF.L.U32 R0, R4, 0x1f, RZ ;  /* 0x0000001f04007819 */ /* 0x000fce00000006ff */
.L_x_164:
[----:B-1----:R1:W2:Y:S02]  /*8100*/  SYNCS.PHASECHK.TRANS64.TRYWAIT P0, [R3+URZ], R0 ;  /* 0x00000000030075a7 */ /* 0x0022a4000800017f */
[----:B--2---:R-:W-:Y:S05]  /*8110*/  @!P0 NANOSLEEP.SYNCS 0x989680 ;  /* 0x009896800000895d */ /* 0x004fea0003900000 */
[----:B------:R-:W2:Y:S02]  /*8120*/  @!P0 SYNCS.PHASECHK.TRANS64 P0, [R3+URZ], R0 ;  /* 0x00000000030085a7 */ /* 0x000ea4000800007f */
[----:B--2---:R-:W-:Y:S05]  /*8130*/  @!P0 BRA `(.L_x_164) ;  /* 0xfffffffc00f08947 */ /* 0x004fea000383ffff */
.L_x_126:
[----:B------:R-:W-:Y:S05]  /*8140*/  BSYNC B0 ;  /* 0x0000000000007941 */ /* 0x000fea0003800000 */
.L_x_125:
[----:B------:R-:W-:Y:S05]  /*8150*/  EXIT ;  /* 0x000000000000794d */ /* 0x000fea0003800000 */
.L_x_22:
[----:B-1----:R-:W-:-:S04]  /*8160*/  IMAD.U32 R9, RZ, RZ, UR6 ;  /* 0x00000006ff097e24 */ /* 0x002fc8000f8e00ff */
[----:B------:R1:W3:Y:S03]  /*8170*/  SYNCS.PHASECHK.TRANS64.TRYWAIT P0, [R9+URZ], R8 ;  /* 0x00000008090075a7 */ /* 0x0002e6000800017f */
[----:B---3--:R-:W-:Y:S05]  /*8180*/  @!P0 NANOSLEEP.SYNCS 0x989680 ;  /* 0x009896800000895d */ /* 0x008fea0003900000 */
[----:B------:R-:W3:Y:S02]  /*8190*/  @!P0 SYNCS.PHASECHK.TRANS64 P0, [R9+URZ], R8 ;  /* 0x00000008090085a7 */ /* 0x000ee4000800007f */
[----:B---3--:R-:W-:Y:S05]  /*81a0*/  @!P0 BRA `(.L_x_22) ;  /* 0xfffffffc00ec8947 */ /* 0x008fea000383ffff */
[----:B------:R-:W-:Y:S05]  /*81b0*/  BRA `(.L_x_21) ;  /* 0xffffff98002c7947 */ /* 0x000fea000383ffff */
.L_x_28:
[----:B-1----:R-:W-:-:S04]  /*81c0*/  IMAD.U32 R11, RZ, RZ, UR12 ;  /* 0x0000000cff0b7e24 */ /* 0x002fc8000f8e00ff */
[----:B------:R1:W3:Y:S03]  /*81d0*/  SYNCS.PHASECHK.TRANS64.TRYWAIT P0, [R11+URZ], R10 ;  /* 0x0000000a0b0075a7 */ /* 0x0002e6000800017f */
[----:B---3--:R-:W-:Y:S05]  /*81e0*/  @!P0 NANOSLEEP.SYNCS 0x989680 ;  /* 0x009896800000895d */ /* 0x008fea0003900000 */
[----:B------:R-:W3:Y:S02]  /*81f0*/  @!P0 SYNCS.PHASECHK.TRANS64 P0, [R11+URZ], R10 ;  /* 0x0000000a0b0085a7 */ /* 0x000ee4000800007f */
[----:B---3--:R-:W-:Y:S05]  /*8200*/  @!P0 BRA `(.L_x_28) ;  /* 0xfffffffc00ec8947 */ /* 0x008fea000383ffff */
[----:B------:R-:W-:Y:S05]  /*8210*/  BRA `(.L_x_27) ;  /* 0xffffff9c00a07947 */ /* 0x000fea000383ffff */
.L_x_113:
[----:B------:R-:W-:Y:S01]  /*8220*/  BSSY B1, `(.L_x_165) ;  /* 0x0000006000017945 */ /* 0x000fe20003800000 */
[----:B------:R-:W-:-:S07]  /*8230*/  IMAD.MOV.U32 R7, RZ, RZ, -0x1 ;  /* 0xffffffffff077424 */ /* 0x000fce00078e00ff */
[----:B------:R-:W-:Y:S05]  /*8240*/  WARPSYNC.COLLECTIVE R7, `(.L_x_166) ;  /* 0x00000000070c7348 */ /* 0x000fea0003c00000 */
[----:B------:R-:W-:Y:S02]  /*8250*/  ELECT P0, UR62, PT ;  /* 0x00000000003e782f */ /* 0x000fe40003800000 */
[----:B------:R-:W-:Y:S01]  /*8260*/  MOV R7, UR62 ;  /* 0x0000003e00077c02 */ /* 0x000fe20008000f00 */
[----:B------:R-:W-:Y:S10]  /*8270*/  ENDCOLLECTIVE ;  /* 0x000000000000791b */ /* 0x000ff40003800000 */
.L_x_166:
[----:B------:R-:W-:Y:S05]  /*8280*/  BSYNC B1 ;  /* 0x0000000000017941 */ /* 0x000fea0003800000 */
.L_x_165:
[----:B------:R-:W-:Y:S05]  /*8290*/  BRA `(.L_x_167) ;  /* 0xffffffdc00947947 */ /* 0x000fea000383ffff */
.L_x_116:
[----:B0-----:R0:W1:Y:S02]  /*82a0*/  SYNCS.PHASECHK.TRANS64.TRYWAIT P0, [R21+URZ+0x128], R8 ;  /* 0x00012808150075a7 */ /* 0x001064000800017f */
[----:B-1----:R-:W-:Y:S05]  /*82b0*/  @!P0 NANOSLEEP.SYNCS 0x989680 ;  /* 0x009896800000895d */ /* 0x002fea0003900000 */
[----:B------:R-:W1:Y:S02]  /*82c0*/  @!P0 SYNCS.PHASECHK.TRANS64 P0, [R21+URZ+0x128], R8 ;  /* 0x00012808150085a7 */ /* 0x000e64000800007f */
[----:B-1----:R-:W-:Y:S05]  /*82d0*/  @!P0 BRA `(.L_x_116) ;  /* 0xfffffffc00f08947 */ /* 0x002fea000383ffff */
[----:B------:R-:W-:Y:S05]  /*82e0*/  BRA `(.L_x_168) ;  /* 0xffffffdc00cc7947 */ /* 0x000fea000383ffff */
.L_x_124:
[----:B------:R-:W-:Y:S01]  /*82f0*/  BSSY B0, `(.L_x_169) ;  /* 0x0000006000007945 */ /* 0x000fe20003800000 */
[----:B------:R-:W-:-:S07]  /*8300*/  IMAD.MOV.U32 R7, RZ, RZ, -0x1 ;  /* 0xffffffffff077424 */ /* 0x000fce00078e00ff */
[----:B------:R-:W-:Y:S05]  /*8310*/  WARPSYNC.COLLECTIVE R7, `(.L_x_170) ;  /* 0x00000000070c7348 */ /* 0x000fea0003c00000 */
[----:B------:R-:W-:Y:S02]  /*8320*/  ELECT P0, UR62, PT ;  /* 0x00000000003e782f */ /* 0x000fe40003800000 */
[----:B------:R-:W-:Y:S01]  /*8330*/  MOV R7, UR62 ;  /* 0x0000003e00077c02 */ /* 0x000fe20008000f00 */
[----:B------:R-:W-:Y:S10]  /*8340*/  ENDCOLLECTIVE ;  /* 0x000000000000791b */ /* 0x000ff40003800000 */
.L_x_170:
[----:B------:R-:W-:Y:S05]  /*8350*/  BSYNC B0 ;  /* 0x0000000000007941 */ /* 0x000fea0003800000 */
.L_x_169:
[----:B------:R-:W-:Y:S05]  /*8360*/  BRA `(.L_x_171) ;  /* 0xffffffe800247947 */ /* 0x000fea000383ffff */
.L_x_128:
[----:B0-----:R0:W1:Y:S02]  /*8370*/  SYNCS.PHASECHK.TRANS64.TRYWAIT P0, [R7+URZ], R4 ;  /* 0x00000004070075a7 */ /* 0x001064000800017f */
[----:B-1----:R-:W-:Y:S05]  /*8380*/  @!P0 NANOSLEEP.SYNCS 0x989680 ;  /* 0x009896800000895d */ /* 0x002fea0003900000 */
[----:B------:R-:W1:Y:S02]  /*8390*/  @!P0 SYNCS.PHASECHK.TRANS64 P0, [R7+URZ], R4 ;  /* 0x00000004070085a7 */ /* 0x000e64000800007f */
[----:B-1----:R-:W-:Y:S05]  /*83a0*/  @!P0 BRA `(.L_x_128) ;  /* 0xfffffffc00f08947 */ /* 0x002fea000383ffff */
[----:B------:R-:W-:Y:S05]  /*83b0*/  BRA `(.L_x_172) ;  /* 0xffffffe800647947 */ /* 0x000fea000383ffff */
.L_x_129:
[----:B0-----:R0:W1:Y:S02]  /*83c0*/  SYNCS.PHASECHK.TRANS64.TRYWAIT P0, [R8+URZ], R5 ;  /* 0x00000005080075a7 */ /* 0x001064000800017f */
[----:B-1----:R-:W-:Y:S05]  /*83d0*/  @!P0 NANOSLEEP.SYNCS 0x989680 ;  /* 0x009896800000895d */ /* 0x002fea0003900000 */
[----:B------:R-:W1:Y:S02]  /*83e0*/  @!P0 SYNCS.PHASECHK.TRANS64 P0, [R8+URZ], R5 ;  /* 0x00000005080085a7 */ /* 0x000e64000800007f */
[----:B-1----:R-:W-:Y:S05]  /*83f0*/  @!P0 BRA `(.L_x_129) ;  /* 0xfffffffc00f08947 */ /* 0x002fea000383ffff */
[----:B------:R-:W-:Y:S05]  /*8400*/  BRA `(.L_x_173) ;  /* 0xffffffe800747947 */ /* 0x000fea000383ffff */
.L_x_130:
[----:B0-----:R0:W1:Y:S02]  /*8410*/  SYNCS.PHASECHK.TRANS64.TRYWAIT P0, [R9+URZ], R4 ;  /* 0x00000004090075a7 */ /* 0x001064000800017f */
[----:B-1----:R-:W-:Y:S05]  /*8420*/  @!P0 NANOSLEEP.SYNCS 0x989680 ;  /* 0x009896800000895d */ /* 0x002fea0003900000 */
[----:B------:R-:W1:Y:S02]  /*8430*/  @!P0 SYNCS.PHASECHK.TRANS64 P0, [R9+URZ], R4 ;  /* 0x00000004090085a7 */ /* 0x000e64000800007f */
[----:B-1----:R-:W-:Y:S05]  /*8440*/  @!P0 BRA `(.L_x_130) ;  /* 0xfffffffc00f08947 */ /* 0x002fea000383ffff */
[----:B------:R-:W-:Y:S05]  /*8450*/  BRA `(.L_x_174) ;  /* 0xffffffe800847947 */ /* 0x000fea000383ffff */
.L_x_131:
[----:B0-----:R0:W1:Y:S02]  /*8460*/  SYNCS.PHASECHK.TRANS64.TRYWAIT P0, [R8+URZ], R5 ;  /* 0x00000005080075a7 */ /* 0x001064000800017f */
[----:B-1----:R-:W-:Y:S05]  /*8470*/  @!P0 NANOSLEEP.SYNCS 0x989680 ;  /* 0x009896800000895d */ /* 0x002fea0003900000 */
[----:B------:R-:W1:Y:S02]  /*8480*/  @!P0 SYNCS.PHASECHK.TRANS64 P0, [R8+URZ], R5 ;  /* 0x00000005080085a7 */ /* 0x000e64000800007f */
[----:B-1----:R-:W-:Y:S05]  /*8490*/  @!P0 BRA `(.L_x_131) ;  /* 0xfffffffc00f08947 */ /* 0x002fea000383ffff */
[----:B------:R-:W-:Y:S05]  /*84a0*/  BRA `(.L_x_175) ;  /* 0xffffffe800947947 */ /* 0x000fea000383ffff */
.L_x_132:
[----:B0-----:R0:W1:Y:S02]  /*84b0*/  SYNCS.PHASECHK.TRANS64.TRYWAIT P0, [R9+URZ], R4 ;  /* 0x00000004090075a7 */ /* 0x001064000800017f */
[----:B-1----:R-:W-:Y:S05]  /*84c0*/  @!P0 NANOSLEEP.SYNCS 0x989680 ;  /* 0x009896800000895d */ /* 0x002fea0003900000 */
[----:B------:R-:W1:Y:S02]  /*84d0*/  @!P0 SYNCS.PHASECHK.TRANS64 P0, [R9+URZ], R4 ;  /* 0x00000004090085a7 */ /* 0x000e64000800007f */
[----:B-1----:R-:W-:Y:S05]  /*84e0*/  @!P0 BRA `(.L_x_132) ;  /* 0xfffffffc00f08947 */ /* 0x002fea000383ffff */
[----:B------:R-:W-:Y:S05]  /*84f0*/  BRA `(.L_x_176) ;  /* 0xffffffe800a47947 */ /* 0x000fea000383ffff */
.L_x_133:
[----:B0-----:R0:W1:Y:S02]  /*8500*/  SYNCS.PHASECHK.TRANS64.TRYWAIT P0, [R8+URZ], R5 ;  /* 0x00000005080075a7 */ /* 0x001064000800017f */
[----:B-1----:R-:W-:Y:S05]  /*8510*/  @!P0 NANOSLEEP.SYNCS 0x989680 ;  /* 0x009896800000895d */ /* 0x002fea0003900000 */
[----:B------:R-:W1:Y:S02]  /*8520*/  @!P0 SYNCS.PHASECHK.TRANS64 P0, [R8+URZ], R5 ;  /* 0x00000005080085a7 */ /* 0x000e64000800007f */
[----:B-1----:R-:W-:Y:S05]  /*8530*/  @!P0 BRA `(.L_x_133) ;  /* 0xfffffffc00f08947 */ /* 0x002fea000383ffff */
[----:B------:R-:W-:Y:S05]  /*8540*/  BRA `(.L_x_177) ;  /* 0xffffffe800b47947 */ /* 0x000fea000383ffff */
.L_x_134:
[----:B0-----:R0:W1:Y:S02]  /*8550*/  SYNCS.PHASECHK.TRANS64.TRYWAIT P0, [R9+URZ], R4 ;  /* 0x00000004090075a7 */ /* 0x001064000800017f */
[----:B-1----:R-:W-:Y:S05]  /*8560*/  @!P0 NANOSLEEP.SYNCS 0x989680 ;  /* 0x009896800000895d */ /* 0x002fea0003900000 */
[----:B------:R-:W1:Y:S02]  /*8570*/  @!P0 SYNCS.PHASECHK.TRANS64 P0, [R9+URZ], R4 ;  /* 0x00000004090085a7 */ /* 0x000e64000800007f */
[----:B-1----:R-:W-:Y:S05]  /*8580*/  @!P0 BRA `(.L_x_134) ;  /* 0xfffffffc00f08947 */ /* 0x002fea000383ffff */
[----:B------:R-:W-:Y:S05]  /*8590*/  BRA `(.L_x_178) ;  /* 0xffffffe800c47947 */ /* 0x000fea000383ffff */
.L_x_135:
[----:B0-----:R0:W1:Y:S02]  /*85a0*/  SYNCS.PHASECHK.TRANS64.TRYWAIT P0, [R8+URZ], R5 ;  /* 0x00000005080075a7 */ /* 0x001064000800017f */
[----:B-1----:R-:W-:Y:S05]  /*85b0*/  @!P0 NANOSLEEP.SYNCS 0x989680 ;  /* 0x009896800000895d */ /* 0x002fea0003900000 */
[----:B------:R-:W1:Y:S02]  /*85c0*/  @!P0 SYNCS.PHASECHK.TRANS64 P0, [R8+URZ], R5 ;  /* 0x00000005080085a7 */ /* 0x000e64000800007f */
[----:B-1----:R-:W-:Y:S05]  /*85d0*/  @!P0 BRA `(.L_x_135) ;  /* 0xfffffffc00f08947 */ /* 0x002fea000383ffff */
[----:B------:R-:W-:Y:S05]  /*85e0*/  BRA `(.L_x_179) ;  /* 0xffffffe800d47947 */ /* 0x000fea000383ffff */
.L_x_136:
[----:B0-----:R0:W1:Y:S02]  /*85f0*/  SYNCS.PHASECHK.TRANS64.TRYWAIT P0, [R9+URZ], R4 ;  /* 0x00000004090075a7 */ /* 0x001064000800017f */
[----:B-1----:R-:W-:Y:S05]  /*8600*/  @!P0 NANOSLEEP.SYNCS 0x989680 ;  /* 0x009896800000895d */ /* 0x002fea0003900000 */
[----:B------:R-:W1:Y:S02]  /*8610*/  @!P0 SYNCS.PHASECHK.TRANS64 P0, [R9+URZ], R4 ;  /* 0x00000004090085a7 */ /* 0x000e64000800007f */
[----:B-1----:R-:W-:Y:S05]  /*8620*/  @!P0 BRA `(.L_x_136) ;  /* 0xfffffffc00f08947 */ /* 0x002fea000383ffff */
[----:B------:R-:W-:Y:S05]  /*8630*/  BRA `(.L_x_180) ;  /* 0xffffffe800e47947 */ /* 0x000fea000383ffff */
.L_x_137:
[----:B0-----:R0:W1:Y:S02]  /*8640*/  SYNCS.PHASECHK.TRANS64.TRYWAIT P0, [R8+URZ], R5 ;  /* 0x00000005080075a7 */ /* 0x001064000800017f */
[----:B-1----:R-:W-:Y:S05]  /*8650*/  @!P0 NANOSLEEP.SYNCS 0x989680 ;  /* 0x009896800000895d */ /* 0x002fea0003900000 */
[----:B------:R-:W1:Y:S02]  /*8660*/  @!P0 SYNCS.PHASECHK.TRANS64 P0, [R8+URZ], R5 ;  /* 0x00000005080085a7 */ /* 0x000e64000800007f */
[----:B-1----:R-:W-:Y:S05]  /*8670*/  @!P0 BRA `(.L_x_137) ;  /* 0xfffffffc00f08947 */ /* 0x002fea000383ffff */
[----:B------:R-:W-:Y:S05]  /*8680*/  BRA `(.L_x_181) ;  /* 0xffffffe800f47947 */ /* 0x000fea000383ffff */
.L_x_138:
[----:B0-----:R0:W1:Y:S02]  /*8690*/  SYNCS.PHASECHK.TRANS64.TRYWAIT P0, [R9+URZ], R4 ;  /* 0x00000004090075a7 */ /* 0x001064000800017f */
[----:B-1----:R-:W-:Y:S05]  /*86a0*/  @!P0 NANOSLEEP.SYNCS 0x989680 ;  /* 0x009896800000895d */ /* 0x002fea0003900000 */
[----:B------:R-:W1:Y:S02]  /*86b0*/  @!P0 SYNCS.PHASECHK.TRANS64 P0, [R9+URZ], R4 ;  /* 0x00000004090085a7 */ /* 0x000e64000800007f */
[----:B-1----:R-:W-:Y:S05]  /*86c0*/  @!P0 BRA `(.L_x_138) ;  /* 0xfffffffc00f08947 */ /* 0x002fea000383ffff */
[----:B------:R-:W-:Y:S05]  /*86d0*/  BRA `(.L_x_182) ;  /* 0xffffffec00047947 */ /* 0x000fea000383ffff */
.L_x_139:
[----:B0-----:R0:W1:Y:S02]  /*86e0*/  SYNCS.PHASECHK.TRANS64.TRYWAIT P0, [R8+URZ], R5 ;  /* 0x00000005080075a7 */ /* 0x001064000800017f */
[----:B-1----:R-:W-:Y:S05]  /*86f0*/  @!P0 NANOSLEEP.SYNCS 0x989680 ;  /* 0x009896800000895d */ /* 0x002fea0003900000 */
[----:B------:R-:W1:Y:S02]  /*8700*/  @!P0 SYNCS.PHASECHK.TRANS64 P0, [R8+URZ], R5 ;  /* 0x00000005080085a7 */ /* 0x000e64000800007f */
[----:B-1----:R-:W-:Y:S05]  /*8710*/  @!P0 BRA `(.L_x_139) ;  /* 0xfffffffc00f08947 */ /* 0x002fea000383ffff */
[----:B------:R-:W-:Y:S05]  /*8720*/  BRA `(.L_x_183) ;  /* 0xffffffec00147947 */ /* 0x000fea000383ffff */
.L_x_140:
[----:B0-----:R0:W1:Y:S02]  /*8730*/  SYNCS.PHASECHK.TRANS64.TRYWAIT P0, [R9+URZ], R4 ;  /* 0x00000004090075a7 */ /* 0x001064000800017f */
[----:B-1----:R-:W-:Y:S05]  /*8740*/  @!P0 NANOSLEEP.SYNCS 0x989680 ;  /* 0x009896800000895d */ /* 0x002fea0003900000 */
[----:B------:R-:W1:Y:S02]  /*8750*/  @!P0 SYNCS.PHASECHK.TRANS64 P0, [R9+URZ], R4 ;  /* 0x00000004090085a7 */ /* 0x000e64000800007f */
[----:B-1----:R-:W-:Y:S05]  /*8760*/  @!P0 BRA `(.L_x_140) ;  /* 0xfffffffc00f08947 */ /* 0x002fea000383ffff */
[----:B------:R-:W-:Y:S05]  /*8770*/  BRA `(.L_x_184) ;  /* 0xffffffec00247947 */ /* 0x000fea000383ffff */
.L_x_141:
[----:B0-----:R0:W1:Y:S02]  /*8780*/  SYNCS.PHASECHK.TRANS64.TRYWAIT P0, [R8+URZ], R5 ;  /* 0x00000005080075a7 */ /* 0x001064000800017f */
[----:B-1----:R-:W-:Y:S05]  /*8790*/  @!P0 NANOSLEEP.SYNCS 0x989680 ;  /* 0x009896800000895d */ /* 0x002fea0003900000 */
[----:B------:R-:W1:Y:S02]  /*87a0*/  @!P0 SYNCS.PHASECHK.TRANS64 P0, [R8+URZ], R5 ;  /* 0x00000005080085a7 */ /* 0x000e64000800007f */
[----:B-1----:R-:W-:Y:S05]  /*87b0*/  @!P0 BRA `(.L_x_141) ;  /* 0xfffffffc00f08947 */ /* 0x002fea000383ffff */
[----:B------:R-:W-:Y:S05]  /*87c0*/  BRA `(.L_x_185) ;  /* 0xffffffec00347947 */ /* 0x000fea000383ffff */
.L_x_142:
[----:B0-----:R0:W1:Y:S02]  /*87d0*/  SYNCS.PHASECHK.TRANS64.TRYWAIT P0, [R9+URZ], R4 ;  /* 0x00000004090075a7 */ /* 0x001064000800017f */
[----:B-1----:R-:W-:Y:S05]  /*87e0*/  @!P0 NANOSLEEP.SYNCS 0x989680 ;  /* 0x009896800000895d */ /* 0x002fea0003900000 */
[----:B------:R-:W1:Y:S02]  /*87f0*/  @!P0 SYNCS.PHASECHK.TRANS64 P0, [R9+URZ], R4 ;  /* 0x00000004090085a7 */ /* 0x000e64000800007f */
[----:B-1----:R-:W-:Y:S05]  /*8800*/  @!P0 BRA `(.L_x_142) ;  /* 0xfffffffc00f08947 */ /* 0x002fea000383ffff */
[----:B------:R-:W-:Y:S05]  /*8810*/  BRA `(.L_x_186) ;  /* 0xffffffec00447947 */ /* 0x000fea000383ffff */
.L_x_143:
[----:B0-----:R0:W1:Y:S02]  /*8820*/  SYNCS.PHASECHK.TRANS64.TRYWAIT P0, [R8+URZ], R5 ;  /* 0x00000005080075a7 */ /* 0x001064000800017f */
[----:B-1----:R-:W-:Y:S05]  /*8830*/  @!P0 NANOSLEEP.SYNCS 0x989680 ;  /* 0x009896800000895d */ /* 0x002fea0003900000 */
[----:B------:R-:W1:Y:S02]  /*8840*/  @!P0 SYNCS.PHASECHK.TRANS64 P0, [R8+URZ], R5 ;  /* 0x00000005080085a7 */ /* 0x000e64000800007f */
[----:B-1----:R-:W-:Y:S05]  /*8850*/  @!P0 BRA `(.L_x_143) ;  /* 0xfffffffc00f08947 */ /* 0x002fea000383ffff */
[----:B------:R-:W-:Y:S05]  /*8860*/  BRA `(.L_x_187) ;  /* 0xffffffec00547947 */ /* 0x000fea000383ffff */
.L_x_144:
[----:B0-----:R0:W1:Y:S02]  /*8870*/  SYNCS.PHASECHK.TRANS64.TRYWAIT P0, [R9+URZ], R4 ;  /* 0x00000004090075a7 */ /* 0x001064000800017f */
[----:B-1----:R-:W-:Y:S05]  /*8880*/  @!P0 NANOSLEEP.SYNCS 0x989680 ;  /* 0x009896800000895d */ /* 0x002fea0003900000 */
[----:B------:R-:W1:Y:S02]  /*8890*/  @!P0 SYNCS.PHASECHK.TRANS64 P0, [R9+URZ], R4 ;  /* 0x00000004090085a7 */ /* 0x000e64000800007f */
[----:B-1----:R-:W-:Y:S05]  /*88a0*/  @!P0 BRA `(.L_x_144) ;  /* 0xfffffffc00f08947 */ /* 0x002fea000383ffff */
[----:B------:R-:W-:Y:S05]  /*88b0*/  BRA `(.L_x_188) ;  /* 0xffffffec00647947 */ /* 0x000fea000383ffff */
.L_x_145:
[----:B0-----:R0:W1:Y:S02]  /*88c0*/  SYNCS.PHASECHK.TRANS64.TRYWAIT P0, [R8+URZ], R5 ;  /* 0x00000005080075a7 */ /* 0x001064000800017f */
[----:B-1----:R-:W-:Y:S05]  /*88d0*/  @!P0 NANOSLEEP.SYNCS 0x989680 ;  /* 0x009896800000895d */ /* 0x002fea0003900000 */
[----:B------:R-:W1:Y:S02]  /*88e0*/  @!P0 SYNCS.PHASECHK.TRANS64 P0, [R8+URZ], R5 ;  /* 0x00000005080085a7 */ /* 0x000e64000800007f */
[----:B-1----:R-:W-:Y:S05]  /*88f0*/  @!P0 BRA `(.L_x_145) ;  /* 0xfffffffc00f08947 */ /* 0x002fea000383ffff */
[----:B------:R-:W-:Y:S05]  /*8900*/  BRA `(.L_x_189) ;  /* 0xffffffec00747947 */ /* 0x000fea000383ffff */
.L_x_146:
[----:B0-----:R0:W1:Y:S02]  /*8910*/  SYNCS.PHASECHK.TRANS64.TRYWAIT P0, [R9+URZ], R4 ;  /* 0x00000004090075a7 */ /* 0x001064000800017f */
[----:B-1----:R-:W-:Y:S05]  /*8920*/  @!P0 NANOSLEEP.SYNCS 0x989680 ;  /* 0x009896800000895d */ /* 0x002fea0003900000 */
[----:B------:R-:W1:Y:S02]  /*8930*/  @!P0 SYNCS.PHASECHK.TRANS64 P0, [R9+URZ], R4 ;  /* 0x00000004090085a7 */ /* 0x000e64000800007f */
[----:B-1----:R-:W-:Y:S05]  /*8940*/  @!P0 BRA `(.L_x_146) ;  /* 0xfffffffc00f08947 */ /* 0x002fea000383ffff */
[----:B------:R-:W-:Y:S05]  /*8950*/  BRA `(.L_x_190) ;  /* 0xffffffec00847947 */ /* 0x000fea000383ffff */
.L_x_147:
[----:B0-----:R0:W1:Y:S02]  /*8960*/  SYNCS.PHASECHK.TRANS64.TRYWAIT P0, [R8+URZ], R5 ;  /* 0x00000005080075a7 */ /* 0x001064000800017f */
[----:B-1----:R-:W-:Y:S05]  /*8970*/  @!P0 NANOSLEEP.SYNCS 0x989680 ;  /* 0x009896800000895d */ /* 0x002fea0003900000 */
[----:B------:R-:W1:Y:S02]  /*8980*/  @!P0 SYNCS.PHASECHK.TRANS64 P0, [R8+URZ], R5 ;  /* 0x00000005080085a7 */ /* 0x000e64000800007f */
[----:B-1----:R-:W-:Y:S05]  /*8990*/  @!P0 BRA `(.L_x_147) ;  /* 0xfffffffc00f08947 */ /* 0x002fea000383ffff */
[----:B------:R-:W-:Y:S05]  /*89a0*/  BRA `(.L_x_191) ;  /* 0xffffffec00947947 */ /* 0x000fea000383ffff */
.L_x_148:
[----:B0-----:R0:W1:Y:S02]  /*89b0*/  SYNCS.PHASECHK.TRANS64.TRYWAIT P0, [R9+URZ], R4 ;  /* 0x00000004090075a7 */ /* 0x001064000800017f */
[----:B-1----:R-:W-:Y:S05]  /*89c0*/  @!P0 NANOSLEEP.SYNCS 0x989680 ;  /* 0x009896800000895d */ /* 0x002fea0003900000 */
[----:B------:R-:W1:Y:S02]  /*89d0*/  @!P0 SYNCS.PHASECHK.TRANS64 P0, [R9+URZ], R4 ;  /* 0x00000004090085a7 */ /* 0x000e64000800007f */
[----:B-1----:R-:W-:Y:S05]  /*89e0*/  @!P0 BRA `(.L_x_148) ;  /* 0xfffffffc00f08947 */ /* 0x002fea000383ffff */
[----:B------:R-:W-:Y:S05]  /*89f0*/  BRA `(.L_x_192) ;  /* 0xffffffec00a47947 */ /* 0x000fea000383ffff */
.L_x_149:
[----:B0-----:R0:W1:Y:S02]  /*8a00*/  SYNCS.PHASECHK.TRANS64.TRYWAIT P0, [R8+URZ], R5 ;  /* 0x00000005080075a7 */ /* 0x001064000800017f */
[----:B-1----:R-:W-:Y:S05]  /*8a10*/  @!P0 NANOSLEEP.SYNCS 0x989680 ;  /* 0x009896800000895d */ /* 0x002fea0003900000 */
[----:B------:R-:W1:Y:S02]  /*8a20*/  @!P0 SYNCS.PHASECHK.TRANS64 P0, [R8+URZ], R5 ;  /* 0x00000005080085a7 */ /* 0x000e64000800007f */
[----:B-1----:R-:W-:Y:S05]  /*8a30*/  @!P0 BRA `(.L_x_149) ;  /* 0xfffffffc00f08947 */ /* 0x002fea000383ffff */
[----:B------:R-:W-:Y:S05]  /*8a40*/  BRA `(.L_x_193) ;  /* 0xffffffec00b47947 */ /* 0x000fea000383ffff */
.L_x_150:
[----:B0-----:R0:W1:Y:S02]  /*8a50*/  SYNCS.PHASECHK.TRANS64.TRYWAIT P0, [R9+URZ], R4 ;  /* 0x00000004090075a7 */ /* 0x001064000800017f */
[----:B-1----:R-:W-:Y:S05]  /*8a60*/  @!P0 NANOSLEEP.SYNCS 0x989680 ;  /* 0x009896800000895d */ /* 0x002fea0003900000 */
[----:B------:R-:W1:Y:S02]  /*8a70*/  @!P0 SYNCS.PHASECHK.TRANS64 P0, [R9+URZ], R4 ;  /* 0x00000004090085a7 */ /* 0x000e64000800007f */
[----:B-1----:R-:W-:Y:S05]  /*8a80*/  @!P0 BRA `(.L_x_150) ;  /* 0xfffffffc00f08947 */ /* 0x002fea000383ffff */
[----:B------:R-:W-:Y:S05]  /*8a90*/  BRA `(.L_x_194) ;  /* 0xffffffec00c47947 */ /* 0x000fea000383ffff */
.L_x_151:
[----:B0-----:R0:W1:Y:S02]  /*8aa0*/  SYNCS.PHASECHK.TRANS64.TRYWAIT P0, [R8+URZ], R5 ;  /* 0x00000005080075a7 */ /* 0x001064000800017f */
[----:B-1----:R-:W-:Y:S05]  /*8ab0*/  @!P0 NANOSLEEP.SYNCS 0x989680 ;  /* 0x009896800000895d */ /* 0x002fea0003900000 */
[----:B------:R-:W1:Y:S02]  /*8ac0*/  @!P0 SYNCS.PHASECHK.TRANS64 P0, [R8+URZ], R5 ;  /* 0x00000005080085a7 */ /* 0x000e64000800007f */
[----:B-1----:R-:W-:Y:S05]  /*8ad0*/  @!P0 BRA `(.L_x_151) ;  /* 0xfffffffc00f08947 */ /* 0x002fea000383ffff */
[----:B------:R-:W-:Y:S05]  /*8ae0*/  BRA `(.L_x_195) ;  /* 0xffffffec00d47947 */ /* 0x000fea000383ffff */
.L_x_152:
[----:B0-----:R0:W1:Y:S02]  /*8af0*/  SYNCS.PHASECHK.TRANS64.TRYWAIT P0, [R9+URZ], R4 ;  /* 0x00000004090075a7 */ /* 0x001064000800017f */
[----:B-1----:R-:W-:Y:S05]  /*8b00*/  @!P0 NANOSLEEP.SYNCS 0x989680 ;  /* 0x009896800000895d */ /* 0x002fea0003900000 */
[----:B------:R-:W1:Y:S02]  /*8b10*/  @!P0 SYNCS.PHASECHK.TRANS64 P0, [R9+URZ], R4 ;  /* 0x00000004090085a7 */ /* 0x000e64000800007f */
[----:B-1----:R-:W-:Y:S05]  /*8b20*/  @!P0 BRA `(.L_x_152) ;  /* 0xfffffffc00f08947 */ /* 0x002fea000383ffff */
[----:B------:R-:W-:Y:S05]  /*8b30*/  BRA `(.L_x_196) ;  /* 0xffffffec00e47947 */ /* 0x000fea000383ffff */
.L_x_153:
[----:B0-----:R0:W1:Y:S02]  /*8b40*/  SYNCS.PHASECHK.TRANS64.TRYWAIT P0, [R8+URZ], R5 ;  /* 0x00000005080075a7 */ /* 0x001064000800017f */
[----:B-1----:R-:W-:Y:S05]  /*8b50*/  @!P0 NANOSLEEP.SYNCS 0x989680 ;  /* 0x009896800000895d */ /* 0x002fea0003900000 */
[----:B------:R-:W1:Y:S02]  /*8b60*/  @!P0 SYNCS.PHASECHK.TRANS64 P0, [R8+URZ], R5 ;  /* 0x00000005080085a7 */ /* 0x000e64000800007f */
[----:B-1----:R-:W-:Y:S05]  /*8b70*/  @!P0 BRA `(.L_x_153) ;  /* 0xfffffffc00f08947 */ /* 0x002fea000383ffff */
[----:B------:R-:W-:Y:S05]  /*8b80*/  BRA `(.L_x_197) ;  /* 0xffffffec00f47947 */ /* 0x000fea000383ffff */
.L_x_154:
[----:B0-----:R0:W1:Y:S02]  /*8b90*/  SYNCS.PHASECHK.TRANS64.TRYWAIT P0, [R9+URZ], R4 ;  /* 0x00000004090075a7 */ /* 0x001064000800017f */
[----:B-1----:R-:W-:Y:S05]  /*8ba0*/  @!P0 NANOSLEEP.SYNCS 0x989680 ;  /* 0x009896800000895d */ /* 0x002fea0003900000 */
[----:B------:R-:W1:Y:S02]  /*8bb0*/  @!P0 SYNCS.PHASECHK.TRANS64 P0, [R9+URZ], R4 ;  /* 0x00000004090085a7 */ /* 0x000e64000800007f */
[----:B-1----:R-:W-:Y:S05]  /*8bc0*/  @!P0 BRA `(.L_x_154) ;  /* 0xfffffffc00f08947 */ /* 0x002fea000383ffff */
[----:B------:R-:W-:Y:S05]  /*8bd0*/  BRA `(.L_x_198) ;  /* 0xfffffff000047947 */ /* 0x000fea000383ffff */
.L_x_155:
[----:B0-----:R0:W1:Y:S02]  /*8be0*/  SYNCS.PHASECHK.TRANS64.TRYWAIT P0, [R8+URZ], R5 ;  /* 0x00000005080075a7 */ /* 0x001064000800017f */
[----:B-1----:R-:W-:Y:S05]  /*8bf0*/  @!P0 NANOSLEEP.SYNCS 0x989680 ;  /* 0x009896800000895d */ /* 0x002fea0003900000 */
[----:B------:R-:W1:Y:S02]  /*8c00*/  @!P0 SYNCS.PHASECHK.TRANS64 P0, [R8+URZ], R5 ;  /* 0x00000005080085a7 */ /* 0x000e64000800007f */
[----:B-1----:R-:W-:Y:S05]  /*8c10*/  @!P0 BRA `(.L_x_155) ;  /* 0xfffffffc00f08947 */ /* 0x002fea000383ffff */
[----:B------:R-:W-:Y:S05]  /*8c20*/  BRA `(.L_x_199) ;  /* 0xfffffff000147947 */ /* 0x000fea000383ffff */
.L_x_156:
[----:B0-----:R0:W1:Y:S02]  /*8c30*/  SYNCS.PHASECHK.TRANS64.TRYWAIT P0, [R9+URZ], R4 ;  /* 0x00000004090075a7 */ /* 0x001064000800017f */
[----:B-1----:R-:W-:Y:S05]  /*8c40*/  @!P0 NANOSLEEP.SYNCS 0x989680 ;  /* 0x009896800000895d */ /* 0x002fea0003900000 */
[----:B------:R-:W1:Y:S02]  /*8c50*/  @!P0 SYNCS.PHASECHK.TRANS64 P0, [R9+URZ], R4 ;  /* 0x00000004090085a7 */ /* 0x000e64000800007f */
[----:B-1----:R-:W-:Y:S05]  /*8c60*/  @!P0 BRA `(.L_x_156) ;  /* 0xfffffffc00f08947 */ /* 0x002fea000383ffff */
[----:B------:R-:W-:Y:S05]  /*8c70*/  BRA `(.L_x_200) ;  /* 0xfffffff000247947 */ /* 0x000fea000383ffff */
.L_x_157:
[----:B0-----:R0:W1:Y:S02]  /*8c80*/  SYNCS.PHASECHK.TRANS64.TRYWAIT P0, [R8+URZ], R5 ;  /* 0x00000005080075a7 */ /* 0x001064000800017f */
[----:B-1----:R-:W-:Y:S05]  /*8c90*/  @!P0 NANOSLEEP.SYNCS 0x989680 ;  /* 0x009896800000895d */ /* 0x002fea0003900000 */
[----:B------:R-:W1:Y:S02]  /*8ca0*/  @!P0 SYNCS.PHASECHK.TRANS64 P0, [R8+URZ], R5 ;  /* 0x00000005080085a7 */ /* 0x000e64000800007f */
[----:B-1----:R-:W-:Y:S05]  /*8cb0*/  @!P0 BRA `(.L_x_157) ;  /* 0xfffffffc00f08947 */ /* 0x002fea000383ffff */
[----:B------:R-:W-:Y:S05]  /*8cc0*/  BRA `(.L_x_201) ;  /* 0xfffffff000347947 */ /* 0x000fea000383ffff */
.L_x_158:
[----:B0-----:R0:W1:Y:S02]  /*8cd0*/  SYNCS.PHASECHK.TRANS64.TRYWAIT P0, [R9+URZ], R4 ;  /* 0x00000004090075a7 */ /* 0x001064000800017f */
[----:B-1----:R-:W-:Y:S05]  /*8ce0*/  @!P0 NANOSLEEP.SYNCS 0x989680 ;  /* 0x009896800000895d */ /* 0x002fea0003900000 */
[----:B------:R-:W1:Y:S02]  /*8cf0*/  @!P0 SYNCS.PHASECHK.TRANS64 P0, [R9+URZ], R4 ;  /* 0x00000004090085a7 */ /* 0x000e64000800007f */
[----:B-1----:R-:W-:Y:S05]  /*8d00*/  @!P0 BRA `(.L_x_158) ;  /* 0xfffffffc00f08947 */ /* 0x002fea000383ffff */
[----:B------:R-:W-:Y:S05]  /*8d10*/  BRA `(.L_x_202) ;  /* 0xfffffff000447947 */ /* 0x000fea000383ffff */
.L_x_159:
[----:B0-----:R0:W1:Y:S02]  /*8d20*/  SYNCS.PHASECHK.TRANS64.TRYWAIT P0, [R8+URZ], R5 ;  /* 0x00000005080075a7 */ /* 0x001064000800017f */
[----:B-1----:R-:W-:Y:S05]  /*8d30*/  @!P0 NANOSLEEP.SYNCS 0x989680 ;  /* 0x009896800000895d */ /* 0x002fea0003900000 */
[----:B------:R-:W1:Y:S02]  /*8d40*/  @!P0 SYNCS.PHASECHK.TRANS64 P0, [R8+URZ], R5 ;  /* 0x00000005080085a7 */ /* 0x000e64000800007f */
[----:B-1----:R-:W-:Y:S05]  /*8d50*/  @!P0 BRA `(.L_x_159) ;  /* 0xfffffffc00f08947 */ /* 0x002fea000383ffff */
[----:B------:R-:W-:Y:S05]  /*8d60*/  BRA `(.L_x_203) ;  /* 0xfffffff000547947 */ /* 0x000fea000383ffff */
.L_x_160:
[----:B0-----:R0:W1:Y:S02]  /*8d70*/  SYNCS.PHASECHK.TRANS64.TRYWAIT P0, [R9+URZ], R4 ;  /* 0x00000004090075a7 */ /* 0x001064000800017f */
[----:B-1----:R-:W-:Y:S05]  /*8d80*/  @!P0 NANOSLEEP.SYNCS 0x989680 ;  /* 0x009896800000895d */ /* 0x002fea0003900000 */
[----:B------:R-:W1:Y:S02]  /*8d90*/  @!P0 SYNCS.PHASECHK.TRANS64 P0, [R9+URZ], R4 ;  /* 0x00000004090085a7 */ /* 0x000e64000800007f */
[----:B-1----:R-:W-:Y:S05]  /*8da0*/  @!P0 BRA `(.L_x_160) ;  /* 0xfffffffc00f08947 */ /* 0x002fea000383ffff */
[----:B------:R-:W-:Y:S05]  /*8db0*/  BRA `(.L_x_204) ;  /* 0xfffffff000647947 */ /* 0x000fea000383ffff */
.L_x_161:
[----:B0-----:R0:W1:Y:S02]  /*8dc0*/  SYNCS.PHASECHK.TRANS64.TRYWAIT P0, [R8+URZ], R5 ;  /* 0x00000005080075a7 */ /* 0x001064000800017f */
[----:B-1----:R-:W-:Y:S05]  /*8dd0*/  @!P0 NANOSLEEP.SYNCS 0x989680 ;  /* 0x009896800000895d */ /* 0x002fea0003900000 */
[----:B------:R-:W1:Y:S02]  /*8de0*/  @!P0 SYNCS.PHASECHK.TRANS64 P0, [R8+URZ], R5 ;  /* 0x00000005080085a7 */ /* 0x000e64000800007f */
[----:B-1----:R-:W-:Y:S05]  /*8df0*/  @!P0 BRA `(.L_x_161) ;  /* 0xfffffffc00f08947 */ /* 0x002fea000383ffff */
[----:B------:R-:W-:Y:S05]  /*8e00*/  BRA `(.L_x_205) ;  /* 0xfffffff000747947 */ /* 0x000fea000383ffff */
.L_x_162:
[----:B0-----:R0:W1:Y:S02]  /*8e10*/  SYNCS.PHASECHK.TRANS64.TRYWAIT P0, [R9+URZ], R4 ;  /* 0x00000004090075a7 */ /* 0x001064000800017f */
[----:B-1----:R-:W-:Y:S05]  /*8e20*/  @!P0 NANOSLEEP.SYNCS 0x989680 ;  /* 0x009896800000895d */ /* 0x002fea0003900000 */
[----:B------:R-:W1:Y:S02]  /*8e30*/  @!P0 SYNCS.PHASECHK.TRANS64 P0, [R9+URZ], R4 ;  /* 0x00000004090085a7 */ /* 0x000e64000800007f */
[----:B-1----:R-:W-:Y:S05]  /*8e40*/  @!P0 BRA `(.L_x_162) ;  /* 0xfffffffc00f08947 */ /* 0x002fea000383ffff */
[----:B------:R-:W-:Y:S05]  /*8e50*/  BRA `(.L_x_206) ;  /* 0xfffffff000847947 */ /* 0x000fea000383ffff */
.L_x_163:
[----:B0-----:R0:W1:Y:S02]  /*8e60*/  SYNCS.PHASECHK.TRANS64.TRYWAIT P0, [R6+URZ], R5 ;  /* 0x00000005060075a7 */ /* 0x001064000800017f */
[----:B-1----:R-:W-:Y:S05]  /*8e70*/  @!P0 NANOSLEEP.SYNCS 0x989680 ;  /* 0x009896800000895d */ /* 0x002fea0003900000 */
[----:B------:R-:W1:Y:S02]  /*8e80*/  @!P0 SYNCS.PHASECHK.TRANS64 P0, [R6+URZ], R5 ;  /* 0x00000005060085a7 */ /* 0x000e64000800007f */
[----:B-1----:R-:W-:Y:S05]  /*8e90*/  @!P0 BRA `(.L_x_163) ;  /* 0xfffffffc00f08947 */ /* 0x002fea000383ffff */
[----:B------:R-:W-:Y:S05]  /*8ea0*/  BRA `(.L_x_207) ;  /* 0xfffffff0008c7947 */ /* 0x000fea000383ffff */
.L_x_208:
[----:B------:R-:W-:-:S00]  /*8eb0*/  BRA `(.L_x_208) ;  /* 0xfffffffc00fc7947 */ /* 0x000fc0000383ffff */
[----:B------:R-:W-:-:S00]  /*8ec0*/  NOP ;  /* 0x0000000000007918 */ /* 0x000fc00000000000 */
        /* <DEDUP_REMOVED lines=11> */
.L_x_209:


//--------------------- .nv.shared._ZN7cutlass13device_kernelINS_4gemm6kernel13GemmUniversalIN4cute5tupleIJiiiiEEENS1_10collective13CollectiveMmaINS1_37MainloopSm90TmaGmmaWarpSpecializedFP8ILi37ENS5_IJNS4_1CILi4EEENSA_ILi1EEESC_EEENS1_35KernelTmaWarpSpecializedCooperativeEEENS5_IJNSA_ILi128EEENSA_ILi64EEENSA_ILi32EEEEEENS_12float_e5m2_tENS5_IJlSC_lEEESK_SL_NS4_8TiledMMAINS4_8MMA_AtomIJNS4_4SM904GMMA30MMA_64x64x32_F32E5M2E5M2_SS_TNILNSP_7ScaleInE1ELSR_1EEEEEENS4_6LayoutINS5_IJNSA_ILi2EEESC_SC_EEENS5_IJSC_NSA_ILi0EEESX_EEEEENS5_IJNS4_10UnderscoreES10_S10_EEEEENS4_13SM90_TMA_LOADENS4_14ComposedLayoutINS4_7SwizzleILi1ELi4ELi3EEENS4_18smem_ptr_flag_bitsILi8EEENSU_INS5_IJNSA_ILi8EEESI_EEENS5_IJSI_SC_EEEEEEEvNS4_8identityENS4_23SM90_TMA_LOAD_MULTICASTES1D_vS1E_EENS_8epilogue10collective6detail29Sm90TmaWarpSpecializedAdapterINS1I_15DefaultEpilogueISK_SL_SL_NS1H_6thread17LinearCombinationISK_Li1EffLNS1M_9ScaleType4KindE0ELNS_15FloatRoundStyleE2ESK_EENS1_15EpilogueDefaultEEEEEvvEEEEvNT_6ParamsE --------------------------
	.section	.nv.shared._ZN7cutlass13device_kernelINS_4gemm6kernel13GemmUniversalIN4cute5tupleIJiiiiEEENS1_10collective13CollectiveMmaINS1_37MainloopSm90TmaGmmaWarpSpecializedFP8ILi37ENS5_IJNS4_1CILi4EEENSA_ILi1EEESC_EEENS1_35KernelTmaWarpSpecializedCooperativeEEENS5_IJNSA_ILi128EEENSA_ILi64EEENSA_ILi32EEEEEENS_12float_e5m2_tENS5_IJlSC_lEEESK_SL_NS4_8TiledMMAINS4_8MMA_AtomIJNS4_4SM904GMMA30MMA_64x64x32_F32E5M2E5M2_SS_TNILNSP_7ScaleInE1ELSR_1EEEEEENS4_6LayoutINS5_IJNSA_ILi2EEESC_SC_EEENS5_IJSC_NSA_ILi0EEESX_EEEEENS5_IJNS4_10UnderscoreES10_S10_EEEEENS4_13SM90_TMA_LOADENS4_14ComposedLayoutINS4_7SwizzleILi1ELi4ELi3EEENS4_18smem_ptr_flag_bitsILi8EEENSU_INS5_IJNSA_ILi8EEESI_EEENS5_IJSI_SC_EEEEEEEvNS4_8identityENS4_23SM90_TMA_LOAD_MULTICASTES1D_vS1E_EENS_8epilogue10collective6detail29Sm90TmaWarpSpecializedAdapterINS1I_15DefaultEpilogueISK_SL_SL_NS1H_6thread17LinearCombinationISK_Li1EffLNS1M_9ScaleType4KindE0ELNS_15FloatRoundStyleE2ESK_EENS1_15EpilogueDefaultEEEEEvvEEEEvNT_6ParamsE,"aw",@nobits
	.sectionflags	@""
	.align	16
	.zero		1024


//--------------------- .nv.shared.reserved.0     --------------------------
	.section	.nv.shared.reserved.0,"aw",@nobits
	.weak		__nv_reservedSMEM_offset_0_alias
	.size		__nv_reservedSMEM_offset_0_alias, 0, 0
	.other		__nv_reservedSMEM_offset_0_alias,@"STO_CUDA_RESERVED_SHARED STV_DEFAULT"
__nv_reservedSMEM_offset_0_alias:
	.zero		0


//--------------------- .nv.global                --------------------------
	.section	.nv.global,"aw",@nobits
.nv.global:
	.type		_ZN40_INTERNAL_1290d1b8_4_k_cu_afa0e24f_272884cute1_E,@object
	.size		_ZN40_INTERNAL_1290d1b8_4_k_cu_afa0e24f_272884cute1_E,(_ZN40_INTERNAL_1290d1b8_4_k_cu_afa0e24f_272884cuda3std3__45__cpo6cbeginE - _ZN40_INTERNAL_1290d1b8_4_k_cu_afa0e24f_272884cute1_E)
_ZN40_INTERNAL_1290d1b8_4_k_cu_afa0e24f_272884cute1_E:
	.zero		1
	.type		_ZN40_INTERNAL_1290d1b8_4_k_cu_afa0e24f_272884cuda3std3__45__cpo6cbeginE,@object
	.size		_ZN40_INTERNAL_1290d1b8_4_k_cu_afa0e24f_272884cuda3std3__45__cpo6cbeginE,(_ZN40_INTERNAL_1290d1b8_4_k_cu_afa0e24f_272884cuda3std3__48in_placeE - _ZN40_INTERNAL_1290d1b8_4_k_cu_afa0e24f_272884cuda3std3__45__cpo6cbeginE)
_ZN40_INTERNAL_1290d1b8_4_k_cu_afa0e24f_272884cuda3std3__45__cpo6cbeginE:
	.zero		1
	.type		_ZN40_INTERNAL_1290d1b8_4_k_cu_afa0e24f_272884cuda3std3__48in_placeE,@object
	.size		_ZN40_INTERNAL_1290d1b8_4_k_cu_afa0e24f_272884cuda3std3__48in_placeE,(_ZN40_INTERNAL_1290d1b8_4_k_cu_afa0e24f_272884cuda3std6ranges3__45__cpo9iter_moveE - _ZN40_INTERNAL_1290d1b8_4_k_cu_afa0e24f_272884cuda3std3__48in_placeE)
_ZN40_INTERNAL_1290d1b8_4_k_cu_afa0e24f_272884cuda3std3__48in_placeE:
	.zero		1
	.type		_ZN40_INTERNAL_1290d1b8_4_k_cu_afa0e24f_272884cuda3std6ranges3__45__cpo9iter_moveE,@object
	.size		_ZN40_INTERNAL_1290d1b8_4_k_cu_afa0e24f_272884cuda3std6ranges3__45__cpo9iter_moveE,(_ZN40_INTERNAL_1290d1b8_4_k_cu_afa0e24f_272884cuda3std3__45__cpo5beginE - _ZN40_INTERNAL_1290d1b8_4_k_cu_afa0e24f_272884cuda3std6ranges3__45__cpo9iter_moveE)
_ZN40_INTERNAL_1290d1b8_4_k_cu_afa0e24f_272884cuda3std6ranges3__45__cpo9iter_moveE:
	.zero		1
	.type		_ZN40_INTERNAL_1290d1b8_4_k_cu_afa0e24f_272884cuda3std3__45__cpo5beginE,@object
	.size		_ZN40_INTERNAL_1290d1b8_4_k_cu_afa0e24f_272884cuda3std3__45__cpo5beginE,(_ZN40_INTERNAL_1290d1b8_4_k_cu_afa0e24f_272884cuda3std3__442_GLOBAL__N__1290d1b8_4_k_cu_afa0e24f_272886ignoreE - _ZN40_INTERNAL_1290d1b8_4_k_cu_afa0e24f_272884cuda3std3__45__cpo5beginE)
_ZN40_INTERNAL_1290d1b8_4_k_cu_afa0e24f_272884cuda3std3__45__cpo5beginE:
	.zero		1
	.type		_ZN40_INTERNAL_1290d1b8_4_k_cu_afa0e24f_272884cuda3std3__442_GLOBAL__N__1290d1b8_4_k_cu_afa0e24f_272886ignoreE,@object
	.size		_ZN40_INTERNAL_1290d1b8_4_k_cu_afa0e24f_272884cuda3std3__442_GLOBAL__N__1290d1b8_4_k_cu_afa0e24f_272886ignoreE,(_ZN40_INTERNAL_1290d1b8_4_k_cu_afa0e24f_272884cute7productE - _ZN40_INTERNAL_1290d1b8_4_k_cu_afa0e24f_272884cuda3std3__442_GLOBAL__N__1290d1b8_4_k_cu_afa0e24f_272886ignoreE)
_ZN40_INTERNAL_1290d1b8_4_k_cu_afa0e24f_272884cuda3std3__442_GLOBAL__N__1290d1b8_4_k_cu_afa0e24f_272886ignoreE:
	.zero		1
	.type		_ZN40_INTERNAL_1290d1b8_4_k_cu_afa0e24f_272884cute7productE,@object
	.size		_ZN40_INTERNAL_1290d1b8_4_k_cu_afa0e24f_272884cute7productE,(_ZN40_INTERNAL_1290d1b8_4_k_cu_afa0e24f_272884cuda3std3__45__cpo3endE - _ZN40_INTERNAL_1290d1b8_4_k_cu_afa0e24f_272884cute7productE)
_ZN40_INTERNAL_1290d1b8_4_k_cu_afa0e24f_272884cute7productE:
	.zero		1
	.type		_ZN40_INTERNAL_1290d1b8_4_k_cu_afa0e24f_272884cuda3std3__45__cpo3endE,@object
	.size		_ZN40_INTERNAL_1290d1b8_4_k_cu_afa0e24f_272884cuda3std3__45__cpo3endE,(_ZN40_INTERNAL_1290d1b8_4_k_cu_afa0e24f_272884cuda3std3__419piecewise_constructE - _ZN40_INTERNAL_1290d1b8_4_k_cu_afa0e24f_272884cuda3std3__45__cpo3endE)
_ZN40_INTERNAL_1290d1b8_4_k_cu_afa0e24f_272884cuda3std3__45__cpo3endE:
	.zero		1
	.type		_ZN40_INTERNAL_1290d1b8_4_k_cu_afa0e24f_272884cuda3std3__419piecewise_constructE,@object
	.size		_ZN40_INTERNAL_1290d1b8_4_k_cu_afa0e24f_272884cuda3std3__419piecewise_constructE,(_ZN40_INTERNAL_1290d1b8_4_k_cu_afa0e24f_272884cuda3std3__45__cpo4cendE - _ZN40_INTERNAL_1290d1b8_4_k_cu_afa0e24f_272884cuda3std3__419piecewise_constructE)
_ZN40_INTERNAL_1290d1b8_4_k_cu_afa0e24f_272884cuda3std3__419piecewise_constructE:
	.zero		1
	.type		_ZN40_INTERNAL_1290d1b8_4_k_cu_afa0e24f_272884cuda3std3__45__cpo4cendE,@object
	.size		_ZN40_INTERNAL_1290d1b8_4_k_cu_afa0e24f_272884cuda3std3__45__cpo4cendE,(_ZN40_INTERNAL_1290d1b8_4_k_cu_afa0e24f_272884cuda3std6ranges3__45__cpo4swapE - _ZN40_INTERNAL_1290d1b8_4_k_cu_afa0e24f_272884cuda3std3__45__cpo4cendE)
_ZN40_INTERNAL_1290d1b8_4_k_cu_afa0e24f_272884cuda3std3__45__cpo4cendE:
	.zero		1
	.type		_ZN40_INTERNAL_1290d1b8_4_k_cu_afa0e24f_272884cuda3std6ranges3__45__cpo4swapE,@object
	.size		_ZN40_INTERNAL_1290d1b8_4_k_cu_afa0e24f_272884cuda3std6ranges3__45__cpo4swapE,(.L_7 - _ZN40_INTERNAL_1290d1b8_4_k_cu_afa0e24f_272884cuda3std6ranges3__45__cpo4swapE)
_ZN40_INTERNAL_1290d1b8_4_k_cu_afa0e24f_272884cuda3std6ranges3__45__cpo4swapE:
	.zero		1
.L_7:


//--------------------- .nv.constant0._ZN7cutlass13device_kernelINS_4gemm6kernel13GemmUniversalIN4cute5tupleIJiiiiEEENS1_10collective13CollectiveMmaINS1_37MainloopSm90TmaGmmaWarpSpecializedFP8ILi37ENS5_IJNS4_1CILi4EEENSA_ILi1EEESC_EEENS1_35KernelTmaWarpSpecializedCooperativeEEENS5_IJNSA_ILi128EEENSA_ILi64EEENSA_ILi32EEEEEENS_12float_e5m2_tENS5_IJlSC_lEEESK_SL_NS4_8TiledMMAINS4_8MMA_AtomIJNS4_4SM904GMMA30MMA_64x64x32_F32E5M2E5M2_SS_TNILNSP_7ScaleInE1ELSR_1EEEEEENS4_6LayoutINS5_IJNSA_ILi2EEESC_SC_EEENS5_IJSC_NSA_ILi0EEESX_EEEEENS5_IJNS4_10UnderscoreES10_S10_EEEEENS4_13SM90_TMA_LOADENS4_14ComposedLayoutINS4_7SwizzleILi1ELi4ELi3EEENS4_18smem_ptr_flag_bitsILi8EEENSU_INS5_IJNSA_ILi8EEESI_EEENS5_IJSI_SC_EEEEEEEvNS4_8identityENS4_23SM90_TMA_LOAD_MULTICASTES1D_vS1E_EENS_8epilogue10collective6detail29Sm90TmaWarpSpecializedAdapterINS1I_15DefaultEpilogueISK_SL_SL_NS1H_6thread17LinearCombinationISK_Li1EffLNS1M_9ScaleType4KindE0ELNS_15FloatRoundStyleE2ESK_EENS1_15EpilogueDefaultEEEEEvvEEEEvNT_6ParamsE --------------------------
	.section	.nv.constant0._ZN7cutlass13device_kernelINS_4gemm6kernel13GemmUniversalIN4cute5tupleIJiiiiEEENS1_10collective13CollectiveMmaINS1_37MainloopSm90TmaGmmaWarpSpecializedFP8ILi37ENS5_IJNS4_1CILi4EEENSA_ILi1EEESC_EEENS1_35KernelTmaWarpSpecializedCooperativeEEENS5_IJNSA_ILi128EEENSA_ILi64EEENSA_ILi32EEEEEENS_12float_e5m2_tENS5_IJlSC_lEEESK_SL_NS4_8TiledMMAINS4_8MMA_AtomIJNS4_4SM904GMMA30MMA_64x64x32_F32E5M2E5M2_SS_TNILNSP_7ScaleInE1ELSR_1EEEEEENS4_6LayoutINS5_IJNSA_ILi2EEESC_SC_EEENS5_IJSC_NSA_ILi0EEESX_EEEEENS5_IJNS4_10UnderscoreES10_S10_EEEEENS4_13SM90_TMA_LOADENS4_14ComposedLayoutINS4_7SwizzleILi1ELi4ELi3EEENS4_18smem_ptr_flag_bitsILi8EEENSU_INS5_IJNSA_ILi8EEESI_EEENS5_IJSI_SC_EEEEEEEvNS4_8identityENS4_23SM90_TMA_LOAD_MULTICASTES1D_vS1E_EENS_8epilogue10collective6detail29Sm90TmaWarpSpecializedAdapterINS1I_15DefaultEpilogueISK_SL_SL_NS1H_6thread17LinearCombinationISK_Li1EffLNS1M_9ScaleType4KindE0ELNS_15FloatRoundStyleE2ESK_EENS1_15EpilogueDefaultEEEEEvvEEEEvNT_6ParamsE,"a",@progbits
	.sectionflags	@""
	.align	4
.nv.constant0._ZN7cutlass13device_kernelINS_4gemm6kernel13GemmUniversalIN4cute5tupleIJiiiiEEENS1_10collective13CollectiveMmaINS1_37MainloopSm90TmaGmmaWarpSpecializedFP8ILi37ENS5_IJNS4_1CILi4EEENSA_ILi1EEESC_EEENS1_35KernelTmaWarpSpecializedCooperativeEEENS5_IJNSA_ILi128EEENSA_ILi64EEENSA_ILi32EEEEEENS_12float_e5m2_tENS5_IJlSC_lEEESK_SL_NS4_8TiledMMAINS4_8MMA_AtomIJNS4_4SM904GMMA30MMA_64x64x32_F32E5M2E5M2_SS_TNILNSP_7ScaleInE1ELSR_1EEEEEENS4_6LayoutINS5_IJNSA_ILi2EEESC_SC_EEENS5_IJSC_NSA_ILi0EEESX_EEEEENS5_IJNS4_10UnderscoreES10_S10_EEEEENS4_13SM90_TMA_LOADENS4_14ComposedLayoutINS4_7SwizzleILi1ELi4ELi3EEENS4_18smem_ptr_flag_bitsILi8EEENSU_INS5_IJNSA_ILi8EEESI_EEENS5_IJSI_SC_EEEEEEEvNS4_8identityENS4_23SM90_TMA_LOAD_MULTICASTES1D_vS1E_EENS_8epilogue10collective6detail29Sm90TmaWarpSpecializedAdapterINS1I_15DefaultEpilogueISK_SL_SL_NS1H_6thread17LinearCombinationISK_Li1EffLNS1M_9ScaleType4KindE0ELNS_15FloatRoundStyleE2ESK_EENS1_15EpilogueDefaultEEEEEvvEEEEvNT_6ParamsE:
	.zero		1664


//--------------------- SYMBOLS --------------------------

	.type		.nv.reservedSmem.offset0,@object
	.size		.nv.reservedSmem.offset0,0x4
